//
// Generated by NVIDIA NVVM Compiler
//
// Compiler Build ID: CL-36424714
// Cuda compilation tools, release 13.0, V13.0.88
// Based on NVVM 20.0.0
//

.version 9.0
.target sm_100
.address_size 64

	// .globl	_Z11render_initiiP17curandStateXORWOW
.global .align 4 .b8 precalc_xorwow_matrix[102400];
.global .align 4 .b8 precalc_xorwow_offset_matrix[102400];
.global .align 4 .b8 mrg32k3aM1[2304];
.global .align 4 .b8 mrg32k3aM2[2304];
.global .align 4 .b8 mrg32k3aM1SubSeq[2016];
.global .align 4 .b8 mrg32k3aM2SubSeq[2016];
.global .align 4 .b8 mrg32k3aM1Seq[2304];
.global .align 4 .b8 mrg32k3aM2Seq[2304];
.const .align 8 .b8 __cr_lgamma_table[72];

.visible .entry _Z11render_initiiP17curandStateXORWOW(
	.param .u32 _Z11render_initiiP17curandStateXORWOW_param_0,
	.param .u32 _Z11render_initiiP17curandStateXORWOW_param_1,
	.param .u64 .ptr .align 1 _Z11render_initiiP17curandStateXORWOW_param_2
)
{
	.reg .pred 	%p<5>;
	.reg .b32 	%r<26>;
	.reg .b64 	%rd<6>;

	ld.param.u32 	%r3, [_Z11render_initiiP17curandStateXORWOW_param_0];
	ld.param.u32 	%r4, [_Z11render_initiiP17curandStateXORWOW_param_1];
	ld.param.u64 	%rd1, [_Z11render_initiiP17curandStateXORWOW_param_2];
	mov.u32 	%r6, %tid.x;
	mov.u32 	%r7, %ctaid.x;
	mov.u32 	%r8, %ntid.x;
	mad.lo.s32 	%r1, %r7, %r8, %r6;
	mov.u32 	%r9, %tid.y;
	mov.u32 	%r10, %ctaid.y;
	mov.u32 	%r11, %ntid.y;
	mad.lo.s32 	%r12, %r10, %r11, %r9;
	setp.ge.s32 	%p1, %r1, %r3;
	setp.ge.s32 	%p2, %r12, %r4;
	or.pred  	%p3, %p1, %p2;
	@%p3 bra 	$L__BB0_2;
	cvta.to.global.u64 	%rd2, %rd1;
	mad.lo.s32 	%r13, %r12, %r3, %r1;
	add.s32 	%r14, %r13, 1984;
	mul.wide.s32 	%rd3, %r13, 48;
	add.s64 	%rd4, %rd2, %rd3;
	xor.b32  	%r15, %r14, -1429050551;
	mul.lo.s32 	%r16, %r15, 1099087573;
	setp.gt.s32 	%p4, %r13, -1985;
	selp.b32 	%r17, -644748465, -1947113066, %p4;
	add.s32 	%r18, %r17, %r16;
	add.s32 	%r19, %r18, 6615241;
	add.s32 	%r20, %r16, 123456789;
	st.global.v2.u32 	[%rd4], {%r19, %r20};
	xor.b32  	%r21, %r16, 362436069;
	add.s32 	%r22, %r17, 521288629;
	st.global.v2.u32 	[%rd4+8], {%r21, %r22};
	xor.b32  	%r23, %r17, 88675123;
	add.s32 	%r24, %r16, 5783321;
	st.global.v2.u32 	[%rd4+16], {%r23, %r24};
	mov.b32 	%r25, 0;
	st.global.v2.u32 	[%rd4+24], {%r25, %r25};
	st.global.u32 	[%rd4+32], %r25;
	mov.b64 	%rd5, 0;
	st.global.u64 	[%rd4+40], %rd5;
$L__BB0_2:
	ret;

}
	// .globl	_Z6renderP4vec3iiiP17curandStateXORWOW
.visible .entry _Z6renderP4vec3iiiP17curandStateXORWOW(
	.param .u64 .ptr .align 1 _Z6renderP4vec3iiiP17curandStateXORWOW_param_0,
	.param .u32 _Z6renderP4vec3iiiP17curandStateXORWOW_param_1,
	.param .u32 _Z6renderP4vec3iiiP17curandStateXORWOW_param_2,
	.param .u32 _Z6renderP4vec3iiiP17curandStateXORWOW_param_3,
	.param .u64 .ptr .align 1 _Z6renderP4vec3iiiP17curandStateXORWOW_param_4
)
{
	.reg .pred 	%p<36>;
	.reg .b32 	%r<147>;
	.reg .b32 	%f<247>;
	.reg .b64 	%rd<10>;
	.reg .b64 	%fd<2>;

	ld.param.u32 	%r55, [_Z6renderP4vec3iiiP17curandStateXORWOW_param_1];
	ld.param.u32 	%r58, [_Z6renderP4vec3iiiP17curandStateXORWOW_param_2];
	ld.param.u64 	%rd3, [_Z6renderP4vec3iiiP17curandStateXORWOW_param_4];
	mov.u32 	%r59, %tid.x;
	mov.u32 	%r60, %ctaid.x;
	mov.u32 	%r61, %ntid.x;
	mad.lo.s32 	%r1, %r60, %r61, %r59;
	mov.u32 	%r62, %tid.y;
	mov.u32 	%r63, %ctaid.y;
	mov.u32 	%r64, %ntid.y;
	mad.lo.s32 	%r65, %r63, %r64, %r62;
	setp.ge.s32 	%p1, %r1, %r55;
	setp.ge.s32 	%p2, %r65, %r58;
	or.pred  	%p3, %p1, %p2;
	@%p3 bra 	$L__BB1_30;
	ld.param.u32 	%r112, [_Z6renderP4vec3iiiP17curandStateXORWOW_param_3];
	ld.param.u32 	%r110, [_Z6renderP4vec3iiiP17curandStateXORWOW_param_1];
	cvta.to.global.u64 	%rd4, %rd3;
	mad.lo.s32 	%r3, %r110, %r65, %r1;
	mul.wide.s32 	%rd5, %r3, 48;
	add.s64 	%rd1, %rd4, %rd5;
	ld.global.v2.u32 	{%r123, %r117}, [%rd1];
	ld.global.v2.u32 	{%r118, %r119}, [%rd1+8];
	ld.global.v2.u32 	{%r131, %r130}, [%rd1+16];
	ld.global.v2.u32 	{%r10, %r11}, [%rd1+24];
	ld.global.f32 	%f1, [%rd1+32];
	ld.global.f64 	%fd1, [%rd1+40];
	setp.lt.s32 	%p4, %r112, 1;
	mov.f32 	%f244, 0f00000000;
	mov.f32 	%f245, %f244;
	mov.f32 	%f246, %f244;
	@%p4 bra 	$L__BB1_29;
	cvt.rn.f32.u32 	%f2, %r65;
	mov.f32 	%f246, 0f00000000;
	mov.b32 	%r115, 0;
	mov.f32 	%f245, %f246;
	mov.f32 	%f244, %f246;
$L__BB1_3:
	ld.param.u32 	%r111, [_Z6renderP4vec3iiiP17curandStateXORWOW_param_1];
	shr.u32 	%r68, %r117, 2;
	xor.b32  	%r69, %r68, %r117;
	shl.b32 	%r70, %r130, 4;
	shl.b32 	%r71, %r69, 1;
	xor.b32  	%r72, %r70, %r71;
	xor.b32  	%r73, %r72, %r130;
	xor.b32  	%r19, %r73, %r69;
	add.s32 	%r74, %r123, %r19;
	add.s32 	%r75, %r74, 362437;
	cvt.rn.f32.u32 	%f101, %r75;
	fma.rn.f32 	%f102, %f101, 0f2F800000, 0f2F000000;
	mov.u32 	%r76, %ctaid.x;
	mov.u32 	%r77, %ntid.x;
	mov.u32 	%r78, %tid.x;
	mad.lo.s32 	%r79, %r76, %r77, %r78;
	cvt.rn.f32.s32 	%f103, %r79;
	add.f32 	%f104, %f102, %f103;
	cvt.rn.f32.s32 	%f105, %r111;
	div.rn.f32 	%f106, %f104, %f105;
	shr.u32 	%r80, %r118, 2;
	xor.b32  	%r81, %r80, %r118;
	shl.b32 	%r82, %r19, 4;
	shl.b32 	%r83, %r81, 1;
	xor.b32  	%r84, %r83, %r82;
	xor.b32  	%r85, %r84, %r81;
	xor.b32  	%r20, %r85, %r19;
	add.s32 	%r123, %r123, 724874;
	add.s32 	%r86, %r20, %r123;
	cvt.rn.f32.u32 	%f107, %r86;
	fma.rn.f32 	%f108, %f107, 0f2F800000, 0f2F000000;
	add.f32 	%f109, %f108, %f2;
	cvt.rn.f32.u32 	%f110, %r58;
	div.rn.f32 	%f111, %f109, %f110;
	fma.rn.f32 	%f233, %f106, 0f40800000, 0fC0000000;
	mul.f32 	%f112, %f111, 0f40800000;
	mov.f32 	%f229, 0f40000000;
	sub.f32 	%f232, %f229, %f112;
	mov.f32 	%f230, 0fC0000000;
	mov.f32 	%f228, 0f3F800000;
	mov.b32 	%r122, 0;
	mov.f32 	%f231, %f230;
	mov.f32 	%f234, %f228;
	mov.f32 	%f235, %f228;
	mov.f32 	%f236, %f228;
	mov.u32 	%r134, %r119;
	mov.u32 	%r133, %r131;
	mov.u32 	%r132, %r130;
	mov.u32 	%r131, %r19;
	mov.u32 	%r130, %r20;
$L__BB1_4:
	add.f32 	%f113, %f228, 0f3F800000;
	mul.f32 	%f114, %f232, %f232;
	fma.rn.f32 	%f115, %f233, %f233, %f114;
	fma.rn.f32 	%f17, %f231, %f231, %f115;
	mul.f32 	%f18, %f233, %f230;
	mul.f32 	%f19, %f232, %f229;
	add.f32 	%f116, %f18, %f19;
	mul.f32 	%f20, %f231, %f113;
	add.f32 	%f21, %f116, %f20;
	mul.f32 	%f22, %f230, %f230;
	mul.f32 	%f23, %f229, %f229;
	add.f32 	%f117, %f22, %f23;
	mul.f32 	%f24, %f113, %f113;
	add.f32 	%f118, %f117, %f24;
	add.f32 	%f119, %f118, 0fBE800000;
	mul.f32 	%f120, %f21, %f21;
	mul.f32 	%f121, %f17, %f119;
	sub.f32 	%f25, %f120, %f121;
	setp.leu.f32 	%p5, %f25, 0f00000000;
	@%p5 bra 	$L__BB1_9;
	neg.f32 	%f122, %f21;
	sqrt.rn.f32 	%f26, %f25;
	sub.f32 	%f123, %f122, %f26;
	div.rn.f32 	%f240, %f123, %f17;
	setp.geu.f32 	%p6, %f240, 0f7F7FFFFF;
	setp.leu.f32 	%p7, %f240, 0f3A83126F;
	or.pred  	%p8, %p6, %p7;
	@%p8 bra 	$L__BB1_7;
	fma.rn.f32 	%f198, %f233, %f240, %f230;
	fma.rn.f32 	%f199, %f232, %f240, %f229;
	fma.rn.f32 	%f200, %f231, %f240, %f228;
	add.f32 	%f201, %f200, 0f3F800000;
	add.f32 	%f237, %f198, %f198;
	add.f32 	%f238, %f199, %f199;
	add.f32 	%f239, %f201, %f201;
	bra.uni 	$L__BB1_24;
$L__BB1_7:
	sub.f32 	%f124, %f26, %f21;
	div.rn.f32 	%f240, %f124, %f17;
	setp.geu.f32 	%p9, %f240, 0f7F7FFFFF;
	setp.leu.f32 	%p10, %f240, 0f3A83126F;
	or.pred  	%p11, %p9, %p10;
	@%p11 bra 	$L__BB1_9;
	fma.rn.f32 	%f194, %f233, %f240, %f230;
	fma.rn.f32 	%f195, %f232, %f240, %f229;
	fma.rn.f32 	%f196, %f231, %f240, %f228;
	add.f32 	%f197, %f196, 0f3F800000;
	add.f32 	%f237, %f194, %f194;
	add.f32 	%f238, %f195, %f195;
	add.f32 	%f239, %f197, %f197;
	bra.uni 	$L__BB1_24;
$L__BB1_9:
	add.f32 	%f125, %f229, 0f42C90000;
	fma.rn.f32 	%f126, %f232, %f125, %f18;
	add.f32 	%f35, %f126, %f20;
	fma.rn.f32 	%f127, %f125, %f125, %f22;
	add.f32 	%f128, %f127, %f24;
	add.f32 	%f129, %f128, 0fC61C4000;
	mul.f32 	%f130, %f35, %f35;
	mul.f32 	%f131, %f17, %f129;
	sub.f32 	%f36, %f130, %f131;
	setp.leu.f32 	%p12, %f36, 0f00000000;
	@%p12 bra 	$L__BB1_14;
	neg.f32 	%f132, %f35;
	sqrt.rn.f32 	%f37, %f36;
	sub.f32 	%f133, %f132, %f37;
	div.rn.f32 	%f240, %f133, %f17;
	setp.geu.f32 	%p13, %f240, 0f7F7FFFFF;
	setp.leu.f32 	%p14, %f240, 0f3A83126F;
	or.pred  	%p15, %p13, %p14;
	@%p15 bra 	$L__BB1_12;
	fma.rn.f32 	%f189, %f233, %f240, %f230;
	fma.rn.f32 	%f190, %f232, %f240, %f229;
	fma.rn.f32 	%f191, %f231, %f240, %f228;
	add.f32 	%f192, %f190, 0f42C90000;
	add.f32 	%f193, %f191, 0f3F800000;
	div.rn.f32 	%f237, %f189, 0f42C80000;
	div.rn.f32 	%f238, %f192, 0f42C80000;
	div.rn.f32 	%f239, %f193, 0f42C80000;
	bra.uni 	$L__BB1_24;
$L__BB1_12:
	sub.f32 	%f134, %f37, %f35;
	div.rn.f32 	%f240, %f134, %f17;
	setp.geu.f32 	%p16, %f240, 0f7F7FFFFF;
	setp.leu.f32 	%p17, %f240, 0f3A83126F;
	or.pred  	%p18, %p16, %p17;
	@%p18 bra 	$L__BB1_14;
	fma.rn.f32 	%f184, %f233, %f240, %f230;
	fma.rn.f32 	%f185, %f232, %f240, %f229;
	fma.rn.f32 	%f186, %f231, %f240, %f228;
	add.f32 	%f187, %f185, 0f42C90000;
	add.f32 	%f188, %f186, 0f3F800000;
	div.rn.f32 	%f237, %f184, 0f42C80000;
	div.rn.f32 	%f238, %f187, 0f42C80000;
	div.rn.f32 	%f239, %f188, 0f42C80000;
	bra.uni 	$L__BB1_24;
$L__BB1_14:
	add.f32 	%f135, %f230, 0fBF800000;
	fma.rn.f32 	%f136, %f233, %f135, %f19;
	add.f32 	%f46, %f136, %f20;
	fma.rn.f32 	%f137, %f135, %f135, %f23;
	add.f32 	%f138, %f137, %f24;
	add.f32 	%f139, %f138, 0fBE800000;
	mul.f32 	%f140, %f46, %f46;
	mul.f32 	%f141, %f17, %f139;
	sub.f32 	%f47, %f140, %f141;
	setp.leu.f32 	%p19, %f47, 0f00000000;
	@%p19 bra 	$L__BB1_19;
	neg.f32 	%f142, %f46;
	sqrt.rn.f32 	%f48, %f47;
	sub.f32 	%f143, %f142, %f48;
	div.rn.f32 	%f240, %f143, %f17;
	setp.geu.f32 	%p20, %f240, 0f7F7FFFFF;
	setp.leu.f32 	%p21, %f240, 0f3A83126F;
	or.pred  	%p22, %p20, %p21;
	@%p22 bra 	$L__BB1_17;
	fma.rn.f32 	%f179, %f233, %f240, %f230;
	fma.rn.f32 	%f180, %f232, %f240, %f229;
	fma.rn.f32 	%f181, %f231, %f240, %f228;
	add.f32 	%f182, %f179, 0fBF800000;
	add.f32 	%f183, %f181, 0f3F800000;
	add.f32 	%f237, %f182, %f182;
	add.f32 	%f238, %f180, %f180;
	add.f32 	%f239, %f183, %f183;
	bra.uni 	$L__BB1_24;
$L__BB1_17:
	sub.f32 	%f144, %f48, %f46;
	div.rn.f32 	%f240, %f144, %f17;
	setp.geu.f32 	%p23, %f240, 0f7F7FFFFF;
	setp.leu.f32 	%p24, %f240, 0f3A83126F;
	or.pred  	%p25, %p23, %p24;
	@%p25 bra 	$L__BB1_19;
	fma.rn.f32 	%f174, %f233, %f240, %f230;
	fma.rn.f32 	%f175, %f232, %f240, %f229;
	fma.rn.f32 	%f176, %f231, %f240, %f228;
	add.f32 	%f177, %f174, 0fBF800000;
	add.f32 	%f178, %f176, 0f3F800000;
	add.f32 	%f237, %f177, %f177;
	add.f32 	%f238, %f175, %f175;
	add.f32 	%f239, %f178, %f178;
	bra.uni 	$L__BB1_24;
$L__BB1_19:
	add.f32 	%f145, %f230, 0f3F800000;
	fma.rn.f32 	%f146, %f233, %f145, %f19;
	add.f32 	%f57, %f146, %f20;
	fma.rn.f32 	%f147, %f145, %f145, %f23;
	add.f32 	%f148, %f147, %f24;
	add.f32 	%f149, %f148, 0fBE800000;
	mul.f32 	%f150, %f57, %f57;
	mul.f32 	%f151, %f17, %f149;
	sub.f32 	%f58, %f150, %f151;
	setp.leu.f32 	%p26, %f58, 0f00000000;
	@%p26 bra 	$L__BB1_27;
	neg.f32 	%f152, %f57;
	sqrt.rn.f32 	%f59, %f58;
	sub.f32 	%f153, %f152, %f59;
	div.rn.f32 	%f240, %f153, %f17;
	setp.geu.f32 	%p27, %f240, 0f7F7FFFFF;
	setp.leu.f32 	%p28, %f240, 0f3A83126F;
	or.pred  	%p29, %p27, %p28;
	@%p29 bra 	$L__BB1_22;
	fma.rn.f32 	%f169, %f233, %f240, %f230;
	fma.rn.f32 	%f170, %f232, %f240, %f229;
	fma.rn.f32 	%f171, %f231, %f240, %f228;
	add.f32 	%f172, %f169, 0f3F800000;
	add.f32 	%f173, %f171, 0f3F800000;
	add.f32 	%f237, %f172, %f172;
	add.f32 	%f238, %f170, %f170;
	add.f32 	%f239, %f173, %f173;
	bra.uni 	$L__BB1_24;
$L__BB1_22:
	sub.f32 	%f154, %f59, %f57;
	div.rn.f32 	%f240, %f154, %f17;
	setp.geu.f32 	%p30, %f240, 0f7F7FFFFF;
	setp.leu.f32 	%p31, %f240, 0f3A83126F;
	or.pred  	%p32, %p30, %p31;
	@%p32 bra 	$L__BB1_27;
	fma.rn.f32 	%f164, %f233, %f240, %f230;
	fma.rn.f32 	%f165, %f232, %f240, %f229;
	fma.rn.f32 	%f166, %f231, %f240, %f228;
	add.f32 	%f167, %f164, 0f3F800000;
	add.f32 	%f168, %f166, 0f3F800000;
	add.f32 	%f237, %f167, %f167;
	add.f32 	%f238, %f165, %f165;
	add.f32 	%f239, %f168, %f168;
$L__BB1_24:
	fma.rn.f32 	%f230, %f233, %f240, %f230;
	fma.rn.f32 	%f229, %f232, %f240, %f229;
	fma.rn.f32 	%f228, %f231, %f240, %f228;
	add.s32 	%r129, %r123, 724874;
$L__BB1_25:
	mov.u32 	%r117, %r131;
	mov.u32 	%r118, %r130;
	shr.u32 	%r87, %r134, 2;
	xor.b32  	%r88, %r87, %r134;
	shl.b32 	%r89, %r118, 4;
	shl.b32 	%r90, %r88, 1;
	xor.b32  	%r91, %r89, %r90;
	xor.b32  	%r92, %r91, %r118;
	xor.b32  	%r119, %r92, %r88;
	add.s32 	%r93, %r129, %r119;
	add.s32 	%r94, %r93, -362437;
	cvt.rn.f32.u32 	%f202, %r94;
	fma.rn.f32 	%f203, %f202, 0f2F800000, 0f2F000000;
	shr.u32 	%r95, %r133, 2;
	xor.b32  	%r96, %r95, %r133;
	shl.b32 	%r97, %r119, 4;
	shl.b32 	%r98, %r96, 1;
	xor.b32  	%r99, %r98, %r97;
	xor.b32  	%r100, %r99, %r96;
	xor.b32  	%r131, %r100, %r119;
	add.s32 	%r101, %r129, %r131;
	cvt.rn.f32.u32 	%f204, %r101;
	fma.rn.f32 	%f205, %f204, 0f2F800000, 0f2F000000;
	shr.u32 	%r102, %r132, 2;
	xor.b32  	%r103, %r102, %r132;
	shl.b32 	%r104, %r131, 4;
	shl.b32 	%r105, %r103, 1;
	xor.b32  	%r106, %r105, %r104;
	xor.b32  	%r107, %r106, %r103;
	xor.b32  	%r130, %r107, %r131;
	add.s32 	%r108, %r129, %r130;
	add.s32 	%r109, %r108, 362437;
	cvt.rn.f32.u32 	%f206, %r109;
	fma.rn.f32 	%f207, %f206, 0f2F800000, 0f2F000000;
	fma.rn.f32 	%f75, %f203, 0f40000000, 0fBF800000;
	fma.rn.f32 	%f76, %f205, 0f40000000, 0fBF800000;
	fma.rn.f32 	%f77, %f207, 0f40000000, 0fBF800000;
	mul.f32 	%f208, %f76, %f76;
	fma.rn.f32 	%f209, %f75, %f75, %f208;
	fma.rn.f32 	%f210, %f77, %f77, %f209;
	setp.ge.f32 	%p33, %f210, 0f3F800000;
	add.s32 	%r129, %r129, 1087311;
	mov.u32 	%r132, %r119;
	mov.u32 	%r133, %r118;
	mov.u32 	%r134, %r117;
	@%p33 bra 	$L__BB1_25;
	add.f32 	%f212, %f237, %f230;
	add.f32 	%f213, %f212, %f75;
	add.f32 	%f214, %f238, %f229;
	add.f32 	%f215, %f214, %f76;
	add.f32 	%f216, %f239, %f228;
	add.f32 	%f217, %f216, %f77;
	sub.f32 	%f233, %f213, %f230;
	sub.f32 	%f232, %f215, %f229;
	sub.f32 	%f231, %f217, %f228;
	mul.f32 	%f236, %f236, 0f3F000000;
	mul.f32 	%f235, %f235, 0f3F000000;
	mul.f32 	%f234, %f234, 0f3F000000;
	add.s32 	%r122, %r122, 1;
	setp.eq.s32 	%p34, %r122, 50;
	add.s32 	%r123, %r129, -724874;
	mov.f32 	%f241, 0f00000000;
	mov.u32 	%r134, %r117;
	mov.u32 	%r133, %r118;
	mov.u32 	%r132, %r119;
	mov.f32 	%f242, %f241;
	mov.f32 	%f243, %f241;
	@%p34 bra 	$L__BB1_28;
	bra.uni 	$L__BB1_4;
$L__BB1_27:
	sqrt.rn.f32 	%f155, %f17;
	div.rn.f32 	%f156, %f232, %f155;
	add.f32 	%f157, %f156, 0f3F800000;
	mul.f32 	%f158, %f157, 0f3F000000;
	mov.f32 	%f159, 0f3F800000;
	sub.f32 	%f160, %f159, %f158;
	fma.rn.f32 	%f161, %f158, 0f3F000000, %f160;
	fma.rn.f32 	%f162, %f158, 0f3F333333, %f160;
	add.f32 	%f163, %f158, %f160;
	mul.f32 	%f241, %f236, %f161;
	mul.f32 	%f242, %f235, %f162;
	mul.f32 	%f243, %f234, %f163;
	mov.u32 	%r119, %r132;
	mov.u32 	%r118, %r133;
	mov.u32 	%r117, %r134;
$L__BB1_28:
	ld.param.u32 	%r113, [_Z6renderP4vec3iiiP17curandStateXORWOW_param_3];
	add.f32 	%f246, %f246, %f241;
	add.f32 	%f245, %f245, %f242;
	add.f32 	%f244, %f244, %f243;
	add.s32 	%r115, %r115, 1;
	setp.ne.s32 	%p35, %r115, %r113;
	@%p35 bra 	$L__BB1_3;
$L__BB1_29:
	ld.param.u32 	%r114, [_Z6renderP4vec3iiiP17curandStateXORWOW_param_3];
	ld.param.u64 	%rd9, [_Z6renderP4vec3iiiP17curandStateXORWOW_param_0];
	st.global.v2.u32 	[%rd1], {%r123, %r117};
	st.global.v2.u32 	[%rd1+8], {%r118, %r119};
	st.global.v2.u32 	[%rd1+16], {%r131, %r130};
	st.global.v2.u32 	[%rd1+24], {%r10, %r11};
	st.global.f32 	[%rd1+32], %f1;
	st.global.f64 	[%rd1+40], %fd1;
	cvt.rn.f32.s32 	%f218, %r114;
	div.rn.f32 	%f219, %f246, %f218;
	div.rn.f32 	%f220, %f245, %f218;
	div.rn.f32 	%f221, %f244, %f218;
	sqrt.rn.f32 	%f222, %f219;
	sqrt.rn.f32 	%f223, %f220;
	sqrt.rn.f32 	%f224, %f221;
	cvta.to.global.u64 	%rd6, %rd9;
	mul.wide.s32 	%rd7, %r3, 12;
	add.s64 	%rd8, %rd6, %rd7;
	st.global.f32 	[%rd8], %f222;
	st.global.f32 	[%rd8+4], %f223;
	st.global.f32 	[%rd8+8], %f224;
$L__BB1_30:
	ret;

}


// ===== COMPILED SASS (sm_100) =====

	.target	sm_100

	.elftype	@"ET_EXEC"


//--------------------- .note.nv.tkinfo           --------------------------
	.section	.note.nv.tkinfo,"",@"SHT_NOTE"
	.sectionflags	@"SHF_NOTE_NV_TKINFO"
	.tkinfo
        /*0018*/ 	.word	0x00000002
        /*0030*/ 	.string	""
        /*0030*/ 	.string	"ptxas"
        /*0030*/ 	.string	"Cuda compilation tools, release 13.0, V13.0.88"
        /*0030*/ 	.string	"Build cuda_13.0.r13.0/compiler.36424714_0"
        /*0030*/ 	.string	"-arch sm_100 -m 64 "



//--------------------- .note.nv.cuinfo           --------------------------
	.section	.note.nv.cuinfo,"",@"SHT_NOTE"
	.sectionflags	@"SHF_NOTE_NV_CUINFO"
        /*0018*/ 	.short	0x0002
        /*001a*/ 	.short	0x0064
        /*001c*/ 	.short	0x0082
	.zero		2


//--------------------- .nv.info                  --------------------------
	.section	.nv.info,"",@"SHT_CUDA_INFO"
	.align	4


	//----- nvinfo : EIATTR_REGCOUNT
	.align		4
        /*0000*/ 	.byte	0x04, 0x2f
        /*0002*/ 	.short	(.L_10 - .L_9)
	.align		4
.L_9:
        /*0004*/ 	.word	index@(_Z11render_initiiP17curandStateXORWOW)
        /*0008*/ 	.word	0x0000000c


	//----- nvinfo : EIATTR_FRAME_SIZE
	.align		4
.L_10:
        /*000c*/ 	.byte	0x04, 0x11
        /*000e*/ 	.short	(.L_12 - .L_11)
	.align		4
.L_11:
        /*0010*/ 	.word	index@(_Z11render_initiiP17curandStateXORWOW)
        /*0014*/ 	.word	0x00000000


	//----- nvinfo : EIATTR_REGCOUNT
	.align		4
.L_12:
        /*0018*/ 	.byte	0x04, 0x2f
        /*001a*/ 	.short	(.L_14 - .L_13)
	.align		4
.L_13:
        /*001c*/ 	.word	index@(_Z6renderP4vec3iiiP17curandStateXORWOW)
        /*0020*/ 	.word	0x00000035


	//----- nvinfo : EIATTR_FRAME_SIZE
	.align		4
.L_14:
        /*0024*/ 	.byte	0x04, 0x11
        /*0026*/ 	.short	(.L_16 - .L_15)
	.align		4
.L_15:
        /*0028*/ 	.word	index@($__internal_1_$__cuda_sm3x_div_rn_noftz_f32_slowpath)
        /*002c*/ 	.word	0x00000000


	//----- nvinfo : EIATTR_FRAME_SIZE
	.align		4
.L_16:
        /*0030*/ 	.byte	0x04, 0x11
        /*0032*/ 	.short	(.L_18 - .L_17)
	.align		4
.L_17:
        /*0034*/ 	.word	index@($__internal_0_$__cuda_sm20_sqrt_rn_f32_slowpath)
        /*0038*/ 	.word	0x00000000


	//----- nvinfo : EIATTR_FRAME_SIZE
	.align		4
.L_18:
        /*003c*/ 	.byte	0x04, 0x11
        /*003e*/ 	.short	(.L_20 - .L_19)
	.align		4
.L_19:
        /*0040*/ 	.word	index@(_Z6renderP4vec3iiiP17curandStateXORWOW)
        /*0044*/ 	.word	0x00000000


	//----- nvinfo : EIATTR_MIN_STACK_SIZE
	.align		4
.L_20:
        /*0048*/ 	.byte	0x04, 0x12
        /*004a*/ 	.short	(.L_22 - .L_21)
	.align		4
.L_21:
        /*004c*/ 	.word	index@(_Z6renderP4vec3iiiP17curandStateXORWOW)
        /*0050*/ 	.word	0x00000000


	//----- nvinfo : EIATTR_MIN_STACK_SIZE
	.align		4
.L_22:
        /*0054*/ 	.byte	0x04, 0x12
        /*0056*/ 	.short	(.L_24 - .L_23)
	.align		4
.L_23:
        /*0058*/ 	.word	index@(_Z11render_initiiP17curandStateXORWOW)
        /*005c*/ 	.word	0x00000000
.L_24:


//--------------------- .nv.compat                --------------------------
	.section	.nv.compat,"",@"SHT_CUDA_COMPAT_INFO"
	.align	4
        /*0000*/ 	.byte	0x02, 0x09, 0x00, 0x00, 0x02, 0x02, 0x01, 0x00, 0x02, 0x05, 0x05, 0x00, 0x03, 0x07, 0x01, 0x01
        /*0010*/ 	.byte	0x02, 0x03, 0x00, 0x00, 0x02, 0x06, 0x01, 0x00, 0x04, 0x0b, 0x08, 0x00, 0x01, 0x00, 0x00, 0x00
        /*0020*/ 	.byte	0x00, 0x00, 0x00, 0x00


//--------------------- .nv.info._Z6renderP4vec3iiiP17curandStateXORWOW --------------------------
	.section	.nv.info._Z6renderP4vec3iiiP17curandStateXORWOW,"",@"SHT_CUDA_INFO"
	.sectionflags	@""
	.align	4


	//----- nvinfo : EIATTR_CUDA_API_VERSION
	.align		4
        /*0000*/ 	.byte	0x04, 0x37
        /*0002*/ 	.short	(.L_26 - .L_25)
.L_25:
        /*0004*/ 	.word	0x00000082


	//----- nvinfo : EIATTR_KPARAM_INFO
	.align		4
.L_26:
        /*0008*/ 	.byte	0x04, 0x17
        /*000a*/ 	.short	(.L_28 - .L_27)
.L_27:
        /*000c*/ 	.word	0x00000000
        /*0010*/ 	.short	0x0004
        /*0012*/ 	.short	0x0018
        /*0014*/ 	.byte	0x00, 0xf5, 0x21, 0x00


	//----- nvinfo : EIATTR_KPARAM_INFO
	.align		4
.L_28:
        /*0018*/ 	.byte	0x04, 0x17
        /*001a*/ 	.short	(.L_30 - .L_29)
.L_29:
        /*001c*/ 	.word	0x00000000
        /*0020*/ 	.short	0x0003
        /*0022*/ 	.short	0x0010
        /*0024*/ 	.byte	0x00, 0xf0, 0x11, 0x00


	//----- nvinfo : EIATTR_KPARAM_INFO
	.align		4
.L_30:
        /*0028*/ 	.byte	0x04, 0x17
        /*002a*/ 	.short	(.L_32 - .L_31)
.L_31:
        /*002c*/ 	.word	0x00000000
        /*0030*/ 	.short	0x0002
        /*0032*/ 	.short	0x000c
        /*0034*/ 	.byte	0x00, 0xf0, 0x11, 0x00


	//----- nvinfo : EIATTR_KPARAM_INFO
	.align		4
.L_32:
        /*0038*/ 	.byte	0x04, 0x17
        /*003a*/ 	.short	(.L_34 - .L_33)
.L_33:
        /*003c*/ 	.word	0x00000000
        /*0040*/ 	.short	0x0001
        /*0042*/ 	.short	0x0008
        /*0044*/ 	.byte	0x00, 0xf0, 0x11, 0x00


	//----- nvinfo : EIATTR_KPARAM_INFO
	.align		4
.L_34:
        /*0048*/ 	.byte	0x04, 0x17
        /*004a*/ 	.short	(.L_36 - .L_35)
.L_35:
        /*004c*/ 	.word	0x00000000
        /*0050*/ 	.short	0x0000
        /*0052*/ 	.short	0x0000
        /*0054*/ 	.byte	0x00, 0xf5, 0x21, 0x00


	//----- nvinfo : EIATTR_SPARSE_MMA_MASK
	.align		4
.L_36:
        /*0058*/ 	.byte	0x03, 0x50
        /*005a*/ 	.short	0x0000


	//----- nvinfo : EIATTR_MAXREG_COUNT
	.align		4
        /*005c*/ 	.byte	0x03, 0x1b
        /*005e*/ 	.short	0x00ff


	//----- nvinfo : EIATTR_MERCURY_ISA_VERSION
	.align		4
        /*0060*/ 	.byte	0x03, 0x5f
        /*0062*/ 	.short	0x0101


	//----- nvinfo : EIATTR_VRC_CTA_INIT_COUNT
	.align		4
        /*0064*/ 	.byte	0x02, 0x4a
	.zero		1
	.zero		1


	//----- nvinfo : EIATTR_EXIT_INSTR_OFFSETS
	.align		4
        /*0068*/ 	.byte	0x04, 0x1c
        /*006a*/ 	.short	(.L_38 - .L_37)


	//   ....[0]....
.L_37:
        /*006c*/ 	.word	0x000000c0


	//   ....[1]....
        /*0070*/ 	.word	0x00002eb0


	//----- nvinfo : EIATTR_CRS_STACK_SIZE
	.align		4
.L_38:
        /*0074*/ 	.byte	0x04, 0x1e
        /*0076*/ 	.short	(.L_40 - .L_39)
.L_39:
        /*0078*/ 	.word	0x00000000


	//----- nvinfo : EIATTR_CBANK_PARAM_SIZE
	.align		4
.L_40:
        /*007c*/ 	.byte	0x03, 0x19
        /*007e*/ 	.short	0x0020


	//----- nvinfo : EIATTR_PARAM_CBANK
	.align		4
        /*0080*/ 	.byte	0x04, 0x0a
        /*0082*/ 	.short	(.L_42 - .L_41)
	.align		4
.L_41:
        /*0084*/ 	.word	index@(.nv.constant0._Z6renderP4vec3iiiP17curandStateXORWOW)
        /*0088*/ 	.short	0x0380
        /*008a*/ 	.short	0x0020


	//----- nvinfo : EIATTR_SW_WAR
	.align		4
.L_42:
        /*008c*/ 	.byte	0x04, 0x36
        /*008e*/ 	.short	(.L_44 - .L_43)
.L_43:
        /*0090*/ 	.word	0x00000008
.L_44:


//--------------------- .nv.info._Z11render_initiiP17curandStateXORWOW --------------------------
	.section	.nv.info._Z11render_initiiP17curandStateXORWOW,"",@"SHT_CUDA_INFO"
	.sectionflags	@""
	.align	4


	//----- nvinfo : EIATTR_CUDA_API_VERSION
	.align		4
        /*0000*/ 	.byte	0x04, 0x37
        /*0002*/ 	.short	(.L_46 - .L_45)
.L_45:
        /*0004*/ 	.word	0x00000082


	//----- nvinfo : EIATTR_KPARAM_INFO
	.align		4
.L_46:
        /*0008*/ 	.byte	0x04, 0x17
        /*000a*/ 	.short	(.L_48 - .L_47)
.L_47:
        /*000c*/ 	.word	0x00000000
        /*0010*/ 	.short	0x0002
        /*0012*/ 	.short	0x0008
        /*0014*/ 	.byte	0x00, 0xf5, 0x21, 0x00


	//----- nvinfo : EIATTR_KPARAM_INFO
	.align		4
.L_48:
        /*0018*/ 	.byte	0x04, 0x17
        /*001a*/ 	.short	(.L_50 - .L_49)
.L_49:
        /*001c*/ 	.word	0x00000000
        /*0020*/ 	.short	0x0001
        /*0022*/ 	.short	0x0004
        /*0024*/ 	.byte	0x00, 0xf0, 0x11, 0x00


	//----- nvinfo : EIATTR_KPARAM_INFO
	.align		4
.L_50:
        /*0028*/ 	.byte	0x04, 0x17
        /*002a*/ 	.short	(.L_52 - .L_51)
.L_51:
        /*002c*/ 	.word	0x00000000
        /*0030*/ 	.short	0x0000
        /*0032*/ 	.short	0x0000
        /*0034*/ 	.byte	0x00, 0xf0, 0x11, 0x00


	//----- nvinfo : EIATTR_SPARSE_MMA_MASK
	.align		4
.L_52:
        /*0038*/ 	.byte	0x03, 0x50
        /*003a*/ 	.short	0x0000


	//----- nvinfo : EIATTR_MAXREG_COUNT
	.align		4
        /*003c*/ 	.byte	0x03, 0x1b
        /*003e*/ 	.short	0x00ff


	//----- nvinfo : EIATTR_MERCURY_ISA_VERSION
	.align		4
        /*0040*/ 	.byte	0x03, 0x5f
        /*0042*/ 	.short	0x0101


	//----- nvinfo : EIATTR_VRC_CTA_INIT_COUNT
	.align		4
        /*0044*/ 	.byte	0x02, 0x4a
	.zero		1
	.zero		1


	//----- nvinfo : EIATTR_EXIT_INSTR_OFFSETS
	.align		4
        /*0048*/ 	.byte	0x04, 0x1c
        /*004a*/ 	.short	(.L_54 - .L_53)


	//   ....[0]....
.L_53:
        /*004c*/ 	.word	0x000000c0


	//   ....[1]....
        /*0050*/ 	.word	0x00000230


	//----- nvinfo : EIATTR_CBANK_PARAM_SIZE
	.align		4
.L_54:
        /*0054*/ 	.byte	0x03, 0x19
        /*0056*/ 	.short	0x0010


	//----- nvinfo : EIATTR_PARAM_CBANK
	.align		4
        /*0058*/ 	.byte	0x04, 0x0a
        /*005a*/ 	.short	(.L_56 - .L_55)
	.align		4
.L_55:
        /*005c*/ 	.word	index@(.nv.constant0._Z11render_initiiP17curandStateXORWOW)
        /*0060*/ 	.short	0x0380
        /*0062*/ 	.short	0x0010


	//----- nvinfo : EIATTR_SW_WAR
	.align		4
.L_56:
        /*0064*/ 	.byte	0x04, 0x36
        /*0066*/ 	.short	(.L_58 - .L_57)
.L_57:
        /*0068*/ 	.word	0x00000008
.L_58:


//--------------------- .nv.callgraph             --------------------------
	.section	.nv.callgraph,"",@"SHT_CUDA_CALLGRAPH"
	.align	4
	.sectionentsize	8
	.align		4
        /*0000*/ 	.word	0x00000000
	.align		4
        /*0004*/ 	.word	0xffffffff
	.align		4
        /*0008*/ 	.word	0x00000000
	.align		4
        /*000c*/ 	.word	0xfffffffe
	.align		4
        /*0010*/ 	.word	0x00000000
	.align		4
        /*0014*/ 	.word	0xfffffffd
	.align		4
        /*0018*/ 	.word	0x00000000
	.align		4
        /*001c*/ 	.word	0xfffffffc


//--------------------- .nv.constant4             --------------------------
	.section	.nv.constant4,"a",@progbits
	.align	8
	.align		8
.nv.constant4:
        /*0000*/ 	.dword	precalc_xorwow_matrix
	.align		8
        /*0008*/ 	.dword	precalc_xorwow_offset_matrix
	.align		8
        /*0010*/ 	.dword	mrg32k3aM1
	.align		8
        /*0018*/ 	.dword	mrg32k3aM2
	.align		8
        /*0020*/ 	.dword	mrg32k3aM1SubSeq
	.align		8
        /*0028*/ 	.dword	mrg32k3aM2SubSeq
	.align		8
        /*0030*/ 	.dword	mrg32k3aM1Seq
	.align		8
        /*0038*/ 	.dword	mrg32k3aM2Seq


//--------------------- .nv.constant3             --------------------------
	.section	.nv.constant3,"a",@progbits
	.align	8
.nv.constant3:
	.type		__cr_lgamma_table,@object
	.size		__cr_lgamma_table,(.L_8 - __cr_lgamma_table)
__cr_lgamma_table:
        /*0000*/ 	.byte	0x00, 0x00, 0x00, 0x00, 0x00, 0x00, 0x00, 0x00, 0x00, 0x00, 0x00, 0x00, 0x00, 0x00, 0x00, 0x00
        /*0010*/ 	.byte	0xef, 0x39, 0xfa, 0xfe, 0x42, 0x2e, 0xe6, 0x3f, 0x02, 0x20, 0x2a, 0xfa, 0x0b, 0xab, 0xfc, 0x3f
        /*0020*/ 	.byte	0xf9, 0x2c, 0x92, 0x7c, 0xa7, 0x6c, 0x09, 0x40, 0xc9, 0x79, 0x44, 0x3c, 0x64, 0x26, 0x13, 0x40
        /*0030*/ 	.byte	0xca, 0x01, 0xcf, 0x3a, 0x27, 0x51, 0x1a, 0x40, 0x30, 0xcc, 0x2d, 0xf3, 0xe1, 0x0c, 0x21, 0x40
        /*0040*/ 	.byte	0x0d, 0xb7, 0xfc, 0x82, 0x8e, 0x35, 0x25, 0x40
.L_8:


//--------------------- .text._Z6renderP4vec3iiiP17curandStateXORWOW --------------------------
	.section	.text._Z6renderP4vec3iiiP17curandStateXORWOW,"ax",@progbits
	.align	128
        .global         _Z6renderP4vec3iiiP17curandStateXORWOW
        .type           _Z6renderP4vec3iiiP17curandStateXORWOW,@function
        .size           _Z6renderP4vec3iiiP17curandStateXORWOW,(.L_x_95 - _Z6renderP4vec3iiiP17curandStateXORWOW)
        .other          _Z6renderP4vec3iiiP17curandStateXORWOW,@"STO_CUDA_ENTRY STV_DEFAULT"
_Z6renderP4vec3iiiP17curandStateXORWOW:
.text._Z6renderP4vec3iiiP17curandStateXORWOW:
[----:B------:R-:W-:Y:S01]  /*0000*/  LDC R1, c[0x0][0x37c] ;  /* 0x0000df00ff017b82 */ /* 0x000fe20000000800 */
[----:B------:R-:W0:Y:S07]  /*0010*/  S2R R9, SR_TID.Y ;  /* 0x0000000000097919 */ /* 0x000e2e0000002200 */
[----:B------:R-:W1:Y:S01]  /*0020*/  LDC R3, c[0x0][0x360] ;  /* 0x0000d800ff037b82 */ /* 0x000e620000000800 */
[----:B------:R-:W2:Y:S01]  /*0030*/  LDCU.64 UR8, c[0x0][0x388] ;  /* 0x00007100ff0877ac */ /* 0x000ea20008000a00 */
[----:B------:R-:W1:Y:S06]  /*0040*/  S2R R14, SR_TID.X ;  /* 0x00000000000e7919 */ /* 0x000e6c0000002100 */
[----:B------:R-:W0:Y:S08]  /*0050*/  S2UR UR5, SR_CTAID.Y ;  /* 0x00000000000579c3 */ /* 0x000e300000002600 */
[----:B------:R-:W0:Y:S08]  /*0060*/  LDC R0, c[0x0][0x364] ;  /* 0x0000d900ff007b82 */ /* 0x000e300000000800 */
[----:B------:R-:W1:Y:S01]  /*0070*/  S2UR UR4, SR_CTAID.X ;  /* 0x00000000000479c3 */ /* 0x000e620000002500 */
[----:B0-----:R-:W-:-:S05]  /*0080*/  IMAD R9, R0, UR5, R9 ;  /* 0x0000000500097c24 */ /* 0x001fca000f8e0209 */
[----:B--2---:R-:W-:Y:S01]  /*0090*/  ISETP.GE.AND P0, PT, R9, UR9, PT ;  /* 0x0000000909007c0c */ /* 0x004fe2000bf06270 */
[----:B-1----:R-:W-:-:S05]  /*00a0*/  IMAD R14, R3, UR4, R14 ;  /* 0x00000004030e7c24 */ /* 0x002fca000f8e020e */
[----:B------:R-:W-:-:S13]  /*00b0*/  ISETP.GE.OR P0, PT, R14, UR8, P0 ;  /* 0x000000080e007c0c */ /* 0x000fda0008706670 */
[----:B------:R-:W-:Y:S05]  /*00c0*/  @P0 EXIT ;  /* 0x000000000000094d */ /* 0x000fea0003800000 */
[----:B------:R-:W0:Y:S01]  /*00d0*/  LDC.64 R22, c[0x0][0x398] ;  /* 0x0000e600ff167b82 */ /* 0x000e220000000a00 */
[----:B------:R-:W1:Y:S01]  /*00e0*/  LDCU.64 UR6, c[0x0][0x358] ;  /* 0x00006b00ff0677ac */ /* 0x000e620008000a00 */
[----:B------:R-:W-:Y:S01]  /*00f0*/  IMAD R14, R9, UR8, R14 ;  /* 0x00000008090e7c24 */ /* 0x000fe2000f8e020e */
[----:B------:R-:W2:Y:S03]  /*0100*/  LDCU UR5, c[0x0][0x390] ;  /* 0x00007200ff0577ac */ /* 0x000ea60008000800 */
[----:B0-----:R-:W-:-:S05]  /*0110*/  IMAD.WIDE R22, R14, 0x30, R22 ;  /* 0x000000300e167825 */ /* 0x001fca00078e0216 */
[----:B-1----:R0:W5:Y:S04]  /*0120*/  LDG.E R13, desc[UR6][R22.64+0x20] ;  /* 0x00002006160d7981 */ /* 0x002168000c1e1900 */
[----:B------:R0:W5:Y:S04]  /*0130*/  LDG.E.64 R24, desc[UR6][R22.64+0x28] ;  /* 0x0000280616187981 */ /* 0x000168000c1e1b00 */
[----:B------:R0:W5:Y:S04]  /*0140*/  LDG.E.64 R26, desc[UR6][R22.64] ;  /* 0x00000006161a7981 */ /* 0x000168000c1e1b00 */
[----:B------:R0:W5:Y:S04]  /*0150*/  LDG.E.64 R16, desc[UR6][R22.64+0x8] ;  /* 0x0000080616107981 */ /* 0x000168000c1e1b00 */
[----:B------:R0:W5:Y:S04]  /*0160*/  LDG.E.64 R28, desc[UR6][R22.64+0x10] ;  /* 0x00001006161c7981 */ /* 0x000168000c1e1b00 */
[----:B------:R0:W5:Y:S01]  /*0170*/  LDG.E.64 R30, desc[UR6][R22.64+0x18] ;  /* 0x00001806161e7981 */ /* 0x000162000c1e1b00 */
[----:B--2---:R-:W-:Y:S01]  /*0180*/  UISETP.GE.AND UP0, UPT, UR5, 0x1, UPT ;  /* 0x000000010500788c */ /* 0x004fe2000bf06270 */
[----:B------:R-:W-:Y:S01]  /*0190*/  HFMA2 R12, -RZ, RZ, 0, 0 ;  /* 0x00000000ff0c7431 */ /* 0x000fe200000001ff */
[----:B------:R-:W-:-:S07]  /*01a0*/  CS2R R10, SRZ ;  /* 0x00000000000a7805 */ /* 0x000fce000001ff00 */
[----:B0-----:R-:W-:Y:S05]  /*01b0*/  BRA.U !UP0, `(.L_x_0) ;  /* 0x0000002508a47547 */ /* 0x001fea000b800000 */
[----:B------:R-:W-:Y:S02]  /*01c0*/  I2FP.F32.U32 R9, R9 ;  /* 0x0000000900097245 */ /* 0x000fe40000201000 */
[----:B------:R-:W-:Y:S02]  /*01d0*/  CS2R R10, SRZ ;  /* 0x00000000000a7805 */ /* 0x000fe4000001ff00 */
[----:B------:R-:W-:Y:S01]  /*01e0*/  MOV R12, RZ ;  /* 0x000000ff000c7202 */ /* 0x000fe20000000f00 */
[----:B------:R-:W-:-:S06]  /*01f0*/  UMOV UR4, URZ ;  /* 0x000000ff00047c82 */ /* 0x000fcc0008000000 */
.L_x_64:
[----:B------:R-:W0:Y:S01]  /*0200*/  S2R R7, SR_TID.X ;  /* 0x0000000000077919 */ /* 0x000e220000002100 */
[----:B------:R-:W1:Y:S01]  /*0210*/  LDCU UR8, c[0x0][0x388] ;  /* 0x00007100ff0877ac */ /* 0x000e620008000800 */
[----:B------:R-:W0:Y:S01]  /*0220*/  S2UR UR5, SR_CTAID.X ;  /* 0x00000000000579c3 */ /* 0x000e220000002500 */
[----:B-----5:R-:W-:Y:S01]  /*0230*/  SHF.R.U32.HI R0, RZ, 0x2, R27 ;  /* 0x00000002ff007819 */ /* 0x020fe2000001161b */
[----:B------:R-:W-:Y:S01]  /*0240*/  BSSY.RECONVERGENT B0, `(.L_x_1) ;  /* 0x000001b000007945 */ /* 0x000fe20003800200 */
[----:B------:R-:W-:Y:S02]  /*0250*/  SHF.L.U32 R2, R29, 0x4, RZ ;  /* 0x000000041d027819 */ /* 0x000fe400000006ff */
[----:B------:R-:W-:-:S03]  /*0260*/  LOP3.LUT R0, R0, R27, RZ, 0x3c, !PT ;  /* 0x0000001b00007212 */ /* 0x000fc600078e3cff */
[----:B------:R-:W0:Y:S01]  /*0270*/  LDC R6, c[0x0][0x360] ;  /* 0x0000d800ff067b82 */ /* 0x000e220000000800 */
[----:B------:R-:W-:-:S04]  /*0280*/  SHF.L.U32 R3, R0, 0x1, RZ ;  /* 0x0000000100037819 */ /* 0x000fc800000006ff */
[----:B------:R-:W-:-:S04]  /*0290*/  LOP3.LUT R3, R29, R2, R3, 0x96, !PT ;  /* 0x000000021d037212 */ /* 0x000fc800078e9603 */
[----:B------:R-:W-:Y:S02]  /*02a0*/  LOP3.LUT R37, R3, R0, RZ, 0x3c, !PT ;  /* 0x0000000003257212 */ /* 0x000fe400078e3cff */
[----:B-1----:R-:W-:Y:S02]  /*02b0*/  I2FP.F32.S32 R5, UR8 ;  /* 0x0000000800057c45 */ /* 0x002fe40008201400 */
[----:B------:R-:W-:Y:S02]  /*02c0*/  IADD3 R0, PT, PT, R26, 0x587c5, R37 ;  /* 0x000587c51a007810 */ /* 0x000fe40007ffe025 */
[----:B------:R-:W1:Y:S02]  /*02d0*/  MUFU.RCP R4, R5 ;  /* 0x0000000500047308 */ /* 0x000e640000001000 */
[----:B------:R-:W-:Y:S01]  /*02e0*/  I2FP.F32.U32 R0, R0 ;  /* 0x0000000000007245 */ /* 0x000fe20000201000 */
[----:B0-----:R-:W-:Y:S01]  /*02f0*/  IMAD R2, R6, UR5, R7 ;  /* 0x0000000506027c24 */ /* 0x001fe2000f8e0207 */
[----:B------:R-:W-:-:S04]  /*0300*/  MOV R7, 0x2f800000 ;  /* 0x2f80000000077802 */ /* 0x000fc80000000f00 */
[----:B------:R-:W-:Y:S01]  /*0310*/  I2FP.F32.S32 R3, R2 ;  /* 0x0000000200037245 */ /* 0x000fe20000201400 */
[----:B------:R-:W-:Y:S01]  /*0320*/  FFMA R0, R0, R7, 1.1641532182693481445e-10 ;  /* 0x2f00000000007423 */ /* 0x000fe20000000007 */
[----:B-1----:R-:W-:-:S03]  /*0330*/  FFMA R7, -R5, R4, 1 ;  /* 0x3f80000005077423 */ /* 0x002fc60000000104 */
[----:B------:R-:W-:Y:S01]  /*0340*/  FADD R0, R0, R3 ;  /* 0x0000000300007221 */ /* 0x000fe20000000000 */
[----:B------:R-:W-:-:S03]  /*0350*/  FFMA R7, R4, R7, R4 ;  /* 0x0000000704077223 */ /* 0x000fc60000000004 */
[----:B------:R-:W0:Y:S01]  /*0360*/  FCHK P0, R0, R5 ;  /* 0x0000000500007302 */ /* 0x000e220000000000 */
[----:B------:R-:W-:-:S04]  /*0370*/  FFMA R2, R0, R7, RZ ;  /* 0x0000000700027223 */ /* 0x000fc800000000ff */
[----:B------:R-:W-:-:S04]  /*0380*/  FFMA R3, -R5, R2, R0 ;  /* 0x0000000205037223 */ /* 0x000fc80000000100 */
[----:B------:R-:W-:Y:S01]  /*0390*/  FFMA R2, R7, R3, R2 ;  /* 0x0000000307027223 */ /* 0x000fe20000000002 */
[----:B0-----:R-:W-:Y:S06]  /*03a0*/  @!P0 BRA `(.L_x_2) ;  /* 0x0000000000108947 */ /* 0x001fec0003800000 */
[----:B------:R-:W-:Y:S02]  /*03b0*/  MOV R3, R5 ;  /* 0x0000000500037202 */ /* 0x000fe40000000f00 */
[----:B------:R-:W-:-:S07]  /*03c0*/  MOV R20, 0x3e0 ;  /* 0x000003e000147802 */ /* 0x000fce0000000f00 */
[----:B------:R-:W-:Y:S05]  /*03d0*/  CALL.REL.NOINC `($__internal_1_$__cuda_sm3x_div_rn_noftz_f32_slowpath) ;  /* 0x0000002c000c7944 */ /* 0x000fea0003c00000 */
[----:B------:R-:W-:-:S07]  /*03e0*/  MOV R2, R0 ;  /* 0x0000000000027202 */ /* 0x000fce0000000f00 */
.L_x_2:
[----:B------:R-:W-:Y:S05]  /*03f0*/  BSYNC.RECONVERGENT B0 ;  /* 0x0000000000007941 */ /* 0x000fea0003800200 */
.L_x_1:
[----:B------:R-:W0:Y:S01]  /*0400*/  LDCU UR5, c[0x0][0x38c] ;  /* 0x00007180ff0577ac */ /* 0x000e220008000800 */
[----:B------:R-:W-:Y:S01]  /*0410*/  SHF.R.U32.HI R3, RZ, 0x2, R16 ;  /* 0x00000002ff037819 */ /* 0x000fe20000011610 */
[----:B------:R-:W-:Y:S01]  /*0420*/  BSSY.RECONVERGENT B0, `(.L_x_3) ;  /* 0x0000019000007945 */ /* 0x000fe20003800200 */
[----:B------:R-:W-:Y:S02]  /*0430*/  SHF.L.U32 R0, R37, 0x4, RZ ;  /* 0x0000000425007819 */ /* 0x000fe400000006ff */
[----:B------:R-:W-:Y:S02]  /*0440*/  LOP3.LUT R3, R3, R16, RZ, 0x3c, !PT ;  /* 0x0000001003037212 */ /* 0x000fe400078e3cff */
[----:B------:R-:W-:Y:S02]  /*0450*/  IADD3 R26, PT, PT, R26, 0xb0f8a, RZ ;  /* 0x000b0f8a1a1a7810 */ /* 0x000fe40007ffe0ff */
[----:B------:R-:W-:-:S04]  /*0460*/  SHF.L.U32 R4, R3, 0x1, RZ ;  /* 0x0000000103047819 */ /* 0x000fc800000006ff */
[----:B------:R-:W-:Y:S01]  /*0470*/  LOP3.LUT R0, R3, R4, R0, 0x96, !PT ;  /* 0x0000000403007212 */ /* 0x000fe200078e9600 */
[----:B------:R-:W-:-:S03]  /*0480*/  HFMA2 R3, -RZ, RZ, 0.1171875, 0 ;  /* 0x2f800000ff037431 */ /* 0x000fc600000001ff */
[----:B------:R-:W-:Y:S02]  /*0490*/  LOP3.LUT R39, R0, R37, RZ, 0x3c, !PT ;  /* 0x0000002500277212 */ /* 0x000fe400078e3cff */
[----:B0-----:R-:W-:Y:S02]  /*04a0*/  I2FP.F32.U32 R5, UR5 ;  /* 0x0000000500057c45 */ /* 0x001fe40008201000 */
[----:B------:R-:W-:Y:S02]  /*04b0*/  IADD3 R0, PT, PT, R39, R26, RZ ;  /* 0x0000001a27007210 */ /* 0x000fe40007ffe0ff */
[----:B------:R-:W0:Y:S02]  /*04c0*/  MUFU.RCP R4, R5 ;  /* 0x0000000500047308 */ /* 0x000e240000001000 */
[----:B------:R-:W-:-:S05]  /*04d0*/  I2FP.F32.U32 R0, R0 ;  /* 0x0000000000007245 */ /* 0x000fca0000201000 */
[----:B------:R-:W-:-:S04]  /*04e0*/  FFMA R0, R0, R3, 1.1641532182693481445e-10 ;  /* 0x2f00000000007423 */ /* 0x000fc80000000003 */
[----:B------:R-:W-:-:S04]  /*04f0*/  FADD R0, R9, R0 ;  /* 0x0000000009007221 */ /* 0x000fc80000000000 */
[----:B------:R-:W1:Y:S01]  /*0500*/  FCHK P0, R0, R5 ;  /* 0x0000000500007302 */ /* 0x000e620000000000 */
[----:B0-----:R-:W-:-:S04]  /*0510*/  FFMA R3, -R5, R4, 1 ;  /* 0x3f80000005037423 */ /* 0x001fc80000000104 */
[----:B------:R-:W-:-:S04]  /*0520*/  FFMA R3, R4, R3, R4 ;  /* 0x0000000304037223 */ /* 0x000fc80000000004 */
[----:B------:R-:W-:-:S04]  /*0530*/  FFMA R4, R0, R3, RZ ;  /* 0x0000000300047223 */ /* 0x000fc800000000ff */
[----:B------:R-:W-:-:S04]  /*0540*/  FFMA R6, -R5, R4, R0 ;  /* 0x0000000405067223 */ /* 0x000fc80000000100 */
[----:B------:R-:W-:Y:S01]  /*0550*/  FFMA R3, R3, R6, R4 ;  /* 0x0000000603037223 */ /* 0x000fe20000000004 */
[----:B-1----:R-:W-:Y:S06]  /*0560*/  @!P0 BRA `(.L_x_4) ;  /* 0x0000000000108947 */ /* 0x002fec0003800000 */
[----:B------:R-:W-:Y:S02]  /*0570*/  MOV R3, R5 ;  /* 0x0000000500037202 */ /* 0x000fe40000000f00 */
[----:B------:R-:W-:-:S07]  /*0580*/  MOV R20, 0x5a0 ;  /* 0x000005a000147802 */ /* 0x000fce0000000f00 */
[----:B------:R-:W-:Y:S05]  /*0590*/  CALL.REL.NOINC `($__internal_1_$__cuda_sm3x_div_rn_noftz_f32_slowpath) ;  /* 0x00000028009c7944 */ /* 0x000fea0003c00000 */
[----:B------:R-:W-:-:S07]  /*05a0*/  MOV R3, R0 ;  /* 0x0000000000037202 */ /* 0x000fce0000000f00 */
.L_x_4:
[----:B------:R-:W-:Y:S05]  /*05b0*/  BSYNC.RECONVERGENT B0 ;  /* 0x0000000000007941 */ /* 0x000fea0003800200 */
.L_x_3:
[----:B------:R-:W-:Y:S01]  /*05c0*/  HFMA2 R0, -RZ, RZ, 2.25, 0 ;  /* 0x40800000ff007431 */ /* 0x000fe200000001ff */
[----:B------:R-:W-:Y:S01]  /*05d0*/  BSSY.RECONVERGENT B1, `(.L_x_5) ;  /* 0x000021f000017945 */ /* 0x000fe20003800200 */
[----:B------:R-:W-:Y:S01]  /*05e0*/  HFMA2 R8, -RZ, RZ, 2, 0 ;  /* 0x40000000ff087431 */ /* 0x000fe200000001ff */
[----:B------:R-:W-:Y:S01]  /*05f0*/  MOV R27, R17 ;  /* 0x00000011001b7202 */ /* 0x000fe20000000f00 */
[----:B------:R-:W-:Y:S01]  /*0600*/  HFMA2 R6, -RZ, RZ, 1.875, 0 ;  /* 0x3f800000ff067431 */ /* 0x000fe200000001ff */
[----:B------:R-:W-:Y:S01]  /*0610*/  MOV R15, R28 ;  /* 0x0000001c000f7202 */ /* 0x000fe20000000f00 */
[----:B------:R-:W-:Y:S01]  /*0620*/  HFMA2 R21, -RZ, RZ, -2, 0 ;  /* 0xc0000000ff157431 */ /* 0x000fe200000001ff */
[----:B------:R-:W-:Y:S01]  /*0630*/  MOV R18, R29 ;  /* 0x0000001d00127202 */ /* 0x000fe20000000f00 */
[----:B------:R-:W-:Y:S01]  /*0640*/  HFMA2 R4, -RZ, RZ, 1.875, 0 ;  /* 0x3f800000ff047431 */ /* 0x000fe200000001ff */
[----:B------:R-:W-:Y:S01]  /*0650*/  MOV R7, 0xc0000000 ;  /* 0xc000000000077802 */ /* 0x000fe20000000f00 */
[-C--:B------:R-:W-:Y:S01]  /*0660*/  FFMA R16, R2, R0.reuse, -2 ;  /* 0xc000000002107423 */ /* 0x080fe20000000000 */
[----:B------:R-:W-:Y:S01]  /*0670*/  FFMA R17, R3, -R0, 2 ;  /* 0x4000000003117423 */ /* 0x000fe20000000800 */
[----:B------:R-:W-:-:S02]  /*0680*/  MOV R19, RZ ;  /* 0x000000ff00137202 */ /* 0x000fc40000000f00 */
[----:B------:R-:W-:Y:S02]  /*0690*/  MOV R5, 0x3f800000 ;  /* 0x3f80000000057802 */ /* 0x000fe40000000f00 */
[----:B------:R-:W-:Y:S02]  /*06a0*/  MOV R2, 0x3f800000 ;  /* 0x3f80000000027802 */ /* 0x000fe40000000f00 */
[----:B------:R-:W-:Y:S02]  /*06b0*/  MOV R28, R37 ;  /* 0x00000025001c7202 */ /* 0x000fe40000000f00 */
[----:B------:R-:W-:-:S07]  /*06c0*/  MOV R29, R39 ;  /* 0x00000027001d7202 */ /* 0x000fce0000000f00 */
.L_x_58:
[----:B------:R-:W-:Y:S01]  /*06d0*/  FADD R42, R6, 1 ;  /* 0x3f800000062a7421 */ /* 0x000fe20000000000 */
[----:B------:R-:W-:Y:S01]  /*06e0*/  FMUL R37, R7, R7 ;  /* 0x0000000707257220 */ /* 0x000fe20000400000 */
[----:B------:R-:W-:Y:S01]  /*06f0*/  FMUL R38, R8, R8 ;  /* 0x0000000808267220 */ /* 0x000fe20000400000 */
[----:B------:R-:W-:Y:S01]  /*0700*/  FMUL R3, R17, R17 ;  /* 0x0000001111037220 */ /* 0x000fe20000400000 */
[----:B------:R-:W-:Y:S01]  /*0710*/  FMUL R39, R42, R42 ;  /* 0x0000002a2a277220 */ /* 0x000fe20000400000 */
[----:B------:R-:W-:Y:S01]  /*0720*/  FMUL R40, R7, R16 ;  /* 0x0000001007287220 */ /* 0x000fe20000400000 */
[----:B------:R-:W-:Y:S01]  /*0730*/  FADD R20, R37, R38 ;  /* 0x0000002625147221 */ /* 0x000fe20000000000 */
[----:B------:R-:W-:Y:S01]  /*0740*/  FMUL R41, R17, R8 ;  /* 0x0000000811297220 */ /* 0x000fe20000400000 */
[----:B------:R-:W-:Y:S01]  /*0750*/  FFMA R0, R16, R16, R3 ;  /* 0x0000001010007223 */ /* 0x000fe20000000003 */
[-C--:B------:R-:W-:Y:S01]  /*0760*/  FMUL R42, R42, R21.reuse ;  /* 0x000000152a2a7220 */ /* 0x080fe20000400000 */
[----:B------:R-:W-:Y:S01]  /*0770*/  FADD R20, R20, R39 ;  /* 0x0000002714147221 */ /* 0x000fe20000000000 */
[----:B------:R-:W-:Y:S01]  /*0780*/  FADD R43, R40, R41 ;  /* 0x00000029282b7221 */ /* 0x000fe20000000000 */
[----:B------:R-:W-:Y:S01]  /*0790*/  FFMA R47, R21, R21, R0 ;  /* 0x00000015152f7223 */ /* 0x000fe20000000000 */
[----:B------:R-:W-:Y:S01]  /*07a0*/  BSSY.RELIABLE B0, `(.L_x_6) ;  /* 0x0000194000007945 */ /* 0x000fe20003800100 */
[----:B------:R-:W-:Y:S01]  /*07b0*/  FADD R20, R20, -0.25 ;  /* 0xbe80000014147421 */ /* 0x000fe20000000000 */
[----:B------:R-:W-:-:S03]  /*07c0*/  FADD R43, R43, R42 ;  /* 0x0000002a2b2b7221 */ /* 0x000fc60000000000 */
[----:B------:R-:W-:-:S04]  /*07d0*/  FMUL R20, R47, R20 ;  /* 0x000000142f147220 */ /* 0x000fc80000400000 */
[----:B------:R-:W-:-:S05]  /*07e0*/  FFMA R3, R43, R43, -R20 ;  /* 0x0000002b2b037223 */ /* 0x000fca0000000814 */
[----:B------:R-:W-:-:S13]  /*07f0*/  FSETP.GT.AND P0, PT, R3, RZ, PT ;  /* 0x000000ff0300720b */ /* 0x000fda0003f04000 */
[----:B------:R-:W-:Y:S05]  /*0800*/  @!P0 BRA `(.L_x_7) ;  /* 0x0000000400088947 */ /* 0x000fea0003800000 */
[----:B------:R-:W-:Y:S01]  /*0810*/  IADD3 R20, PT, PT, R3, -0xd000000, RZ ;  /* 0xf300000003147810 */ /* 0x000fe20007ffe0ff */
[----:B------:R0:W1:Y:S01]  /*0820*/  MUFU.RSQ R0, R3 ;  /* 0x0000000300007308 */ /* 0x0000620000001400 */
[----:B------:R-:W-:Y:S02]  /*0830*/  BSSY.RECONVERGENT B2, `(.L_x_8) ;  /* 0x000000c000027945 */ /* 0x000fe40003800200 */
[----:B------:R-:W-:-:S13]  /*0840*/  ISETP.GT.U32.AND P0, PT, R20, 0x727fffff, PT ;  /* 0x727fffff1400780c */ /* 0x000fda0003f04070 */
[----:B0-----:R-:W-:Y:S05]  /*0850*/  @!P0 BRA `(.L_x_9) ;  /* 0x0000000000148947 */ /* 0x001fea0003800000 */
[----:B-1----:R-:W-:Y:S02]  /*0860*/  MOV R0, R3 ;  /* 0x0000000300007202 */ /* 0x002fe40000000f00 */
[----:B------:R-:W-:-:S07]  /*0870*/  MOV R32, 0x890 ;  /* 0x0000089000207802 */ /* 0x000fce0000000f00 */
[----:B------:R-:W-:Y:S05]  /*0880*/  CALL.REL.NOINC `($__internal_0_$__cuda_sm20_sqrt_rn_f32_slowpath) ;  /* 0x00000024008c7944 */ /* 0x000fea0003c00000 */
[----:B------:R-:W-:Y:S01]  /*0890*/  MOV R44, R20 ;  /* 0x00000014002c7202 */ /* 0x000fe20000000f00 */
[----:B------:R-:W-:Y:S06]  /*08a0*/  BRA `(.L_x_10) ;  /* 0x0000000000107947 */ /* 0x000fec0003800000 */
.L_x_9:
[----:B-1----:R-:W-:Y:S01]  /*08b0*/  FMUL.FTZ R44, R3, R0 ;  /* 0x00000000032c7220 */ /* 0x002fe20000410000 */
[----:B------:R-:W-:-:S03]  /*08c0*/  FMUL.FTZ R0, R0, 0.5 ;  /* 0x3f00000000007820 */ /* 0x000fc60000410000 */
[----:B------:R-:W-:-:S04]  /*08d0*/  FFMA R3, -R44, R44, R3 ;  /* 0x0000002c2c037223 */ /* 0x000fc80000000103 */
[----:B------:R-:W-:-:S07]  /*08e0*/  FFMA R44, R3, R0, R44 ;  /* 0x00000000032c7223 */ /* 0x000fce000000002c */
.L_x_10:
[----:B------:R-:W-:Y:S05]  /*08f0*/  BSYNC.RECONVERGENT B2 ;  /* 0x0000000000027941 */ /* 0x000fea0003800200 */
.L_x_8:
[----:B------:R-:W0:Y:S01]  /*0900*/  MUFU.RCP R20, R47 ;  /* 0x0000002f00147308 */ /* 0x000e220000001000 */
[----:B------:R-:W-:Y:S01]  /*0910*/  FADD R0, -R43, -R44 ;  /* 0x8000002c2b007221 */ /* 0x000fe20000000100 */
[----:B------:R-:W-:Y:S06]  /*0920*/  BSSY.RECONVERGENT B4, `(.L_x_11) ;  /* 0x000000c000047945 */ /* 0x000fec0003800200 */
        /* <DEDUP_REMOVED lines=11> */
.L_x_12:
[----:B------:R-:W-:Y:S05]  /*09e0*/  BSYNC.RECONVERGENT B4 ;  /* 0x0000000000047941 */ /* 0x000fea0003800200 */
.L_x_11:
[----:B------:R-:W-:-:S04]  /*09f0*/  FSETP.GT.AND P0, PT, R46, 0.0010000000474974513054, PT ;  /* 0x3a83126f2e00780b */ /* 0x000fc80003f04000 */
[----:B------:R-:W-:-:S13]  /*0a00*/  FSETP.GEU.OR P0, PT, R46, 3.40282346638528859812e+38, !P0 ;  /* 0x7f7fffff2e00780b */ /* 0x000fda000470e400 */
[C---:B------:R-:W-:Y:S01]  /*0a10*/  @!P0 FFMA R0, R46.reuse, R21, R6 ;  /* 0x000000152e008223 */ /* 0x040fe20000000006 */
[C---:B------:R-:W-:Y:S01]  /*0a20*/  @!P0 FFMA R48, R46.reuse, R16, R7 ;  /* 0x000000102e308223 */ /* 0x040fe20000000007 */
[----:B------:R-:W-:Y:S02]  /*0a30*/  @!P0 FFMA R45, R46, R17, R8 ;  /* 0x000000112e2d8223 */ /* 0x000fe40000000008 */
[----:B------:R-:W-:Y:S01]  /*0a40*/  @!P0 FADD R0, R0, 1 ;  /* 0x3f80000000008421 */ /* 0x000fe20000000000 */
[----:B------:R-:W-:Y:S01]  /*0a50*/  @!P0 FADD R48, R48, R48 ;  /* 0x0000003030308221 */ /* 0x000fe20000000000 */
[----:B------:R-:W-:Y:S02]  /*0a60*/  @!P0 FADD R45, R45, R45 ;  /* 0x0000002d2d2d8221 */ /* 0x000fe40000000000 */
[----:B------:R-:W-:Y:S01]  /*0a70*/  @!P0 FADD R3, R0, R0 ;  /* 0x0000000000038221 */ /* 0x000fe20000000000 */
[----:B------:R-:W-:Y:S06]  /*0a80*/  @!P0 BRA `(.L_x_13) ;  /* 0x0000001400948947 */ /* 0x000fec0003800000 */
[----:B------:R-:W0:Y:S01]  /*0a90*/  MUFU.RCP R0, R47 ;  /* 0x0000002f00007308 */ /* 0x000e220000001000 */
[----:B------:R-:W-:Y:S01]  /*0aa0*/  FADD R44, -R43, R44 ;  /* 0x0000002c2b2c7221 */ /* 0x000fe20000000100 */
        /* <DEDUP_REMOVED lines=9> */
[----:B------:R-:W-:Y:S02]  /*0b40*/  MOV R3, R47 ;  /* 0x0000002f00037202 */ /* 0x000fe40000000f00 */
[----:B------:R-:W-:-:S07]  /*0b50*/  MOV R20, 0xb70 ;  /* 0x00000b7000147802 */ /* 0x000fce0000000f00 */
[----:B------:R-:W-:Y:S05]  /*0b60*/  CALL.REL.NOINC `($__internal_1_$__cuda_sm3x_div_rn_noftz_f32_slowpath) ;  /* 0x0000002400287944 */ /* 0x000fea0003c00000 */
.L_x_15:
[----:B------:R-:W-:Y:S05]  /*0b70*/  BSYNC.RECONVERGENT B4 ;  /* 0x0000000000047941 */ /* 0x000fea0003800200 */
.L_x_14:
[C---:B------:R-:W-:Y:S02]  /*0b80*/  FSETP.GT.AND P0, PT, R0.reuse, 0.0010000000474974513054, PT ;  /* 0x3a83126f0000780b */ /* 0x040fe40003f04000 */
[----:B------:R-:W-:Y:S02]  /*0b90*/  MOV R46, R0 ;  /* 0x00000000002e7202 */ /* 0x000fe40000000f00 */
        /* <DEDUP_REMOVED lines=9> */
.L_x_7:
[----:B------:R-:W-:-:S04]  /*0c30*/  FADD R0, R8, 100.5 ;  /* 0x42c9000008007421 */ /* 0x000fc80000000000 */
[C---:B------:R-:W-:Y:S01]  /*0c40*/  FFMA R20, R0.reuse, R0, R37 ;  /* 0x0000000000147223 */ /* 0x040fe20000000025 */
[----:B------:R-:W-:-:S03]  /*0c50*/  FFMA R37, R0, R17, R40 ;  /* 0x0000001100257223 */ /* 0x000fc60000000028 */
[----:B------:R-:W-:Y:S01]  /*0c60*/  FADD R20, R39, R20 ;  /* 0x0000001427147221 */ /* 0x000fe20000000000 */
[----:B------:R-:W-:-:S03]  /*0c70*/  FADD R37, R42, R37 ;  /* 0x000000252a257221 */ /* 0x000fc60000000000 */
[----:B------:R-:W-:-:S04]  /*0c80*/  FADD R20, R20, -10000 ;  /* 0xc61c400014147421 */ /* 0x000fc80000000000 */
        /* <DEDUP_REMOVED lines=14> */
.L_x_18:
[----:B-1----:R-:W-:Y:S01]  /*0d70*/  FMUL.FTZ R40, R3, R0 ;  /* 0x0000000003287220 */ /* 0x002fe20000410000 */
[----:B------:R-:W-:-:S03]  /*0d80*/  FMUL.FTZ R0, R0, 0.5 ;  /* 0x3f00000000007820 */ /* 0x000fc60000410000 */
[----:B------:R-:W-:-:S04]  /*0d90*/  FFMA R3, -R40, R40, R3 ;  /* 0x0000002828037223 */ /* 0x000fc80000000103 */
[----:B------:R-:W-:-:S07]  /*0da0*/  FFMA R40, R3, R0, R40 ;  /* 0x0000000003287223 */ /* 0x000fce0000000028 */
.L_x_19:
[----:B------:R-:W-:Y:S05]  /*0db0*/  BSYNC.RECONVERGENT B2 ;  /* 0x0000000000027941 */ /* 0x000fea0003800200 */
.L_x_17:
        /* <DEDUP_REMOVED lines=14> */
.L_x_21:
[----:B------:R-:W-:Y:S05]  /*0ea0*/  BSYNC.RECONVERGENT B4 ;  /* 0x0000000000047941 */ /* 0x000fea0003800200 */
.L_x_20:
[----:B------:R-:W-:-:S04]  /*0eb0*/  FSETP.GT.AND P0, PT, R0, 0.0010000000474974513054, PT ;  /* 0x3a83126f0000780b */ /* 0x000fc80003f04000 */
[----:B------:R-:W-:-:S13]  /*0ec0*/  FSETP.GEU.OR P0, PT, R0, 3.40282346638528859812e+38, !P0 ;  /* 0x7f7fffff0000780b */ /* 0x000fda000470e400 */
[----:B------:R-:W-:Y:S05]  /*0ed0*/  @P0 BRA `(.L_x_22) ;  /* 0x0000000000d80947 */ /* 0x000fea0003800000 */
[----:B------:R-:W-:Y:S01]  /*0ee0*/  HFMA2 R20, -RZ, RZ, 1.0341796875, -112.625 ;  /* 0x3c23d70aff147431 */ /* 0x000fe200000001ff */
[----:B------:R-:W-:Y:S01]  /*0ef0*/  MOV R46, R0 ;  /* 0x00000000002e7202 */ /* 0x000fe20000000f00 */
[----:B------:R-:W-:Y:S01]  /*0f00*/  BSSY.RECONVERGENT B4, `(.L_x_23) ;  /* 0x0000012000047945 */ /* 0x000fe20003800200 */
[----:B------:R-:W-:-:S03]  /*0f10*/  MOV R3, 0x3f800000 ;  /* 0x3f80000000037802 */ /* 0x000fc60000000f00 */
[C---:B------:R-:W-:Y:S01]  /*0f20*/  FFMA R0, R46.reuse, R16, R7 ;  /* 0x000000102e007223 */ /* 0x040fe20000000007 */
[C---:B------:R-:W-:Y:S01]  /*0f30*/  FFMA R38, R46.reuse, R17, R8 ;  /* 0x000000112e267223 */ /* 0x040fe20000000008 */
[----:B------:R-:W-:Y:S02]  /*0f40*/  FFMA R37, R46, R21, R6 ;  /* 0x000000152e257223 */ /* 0x000fe40000000006 */
[----:B------:R-:W0:Y:S01]  /*0f50*/  FCHK P0, R0, 100 ;  /* 0x42c8000000007902 */ /* 0x000e220000000000 */
[----:B------:R-:W-:Y:S01]  /*0f60*/  FFMA R3, R20, -100, R3 ;  /* 0xc2c8000014037823 */ /* 0x000fe20000000003 */
[----:B------:R-:W-:Y:S01]  /*0f70*/  FADD R38, R38, 100.5 ;  /* 0x42c9000026267421 */ /* 0x000fe20000000000 */
[----:B------:R-:W-:Y:S02]  /*0f80*/  FADD R37, R37, 1 ;  /* 0x3f80000025257421 */ /* 0x000fe40000000000 */
[----:B------:R-:W-:-:S04]  /*0f90*/  FFMA R3, R3, R20, 0.0099999997764825820923 ;  /* 0x3c23d70a03037423 */ /* 0x000fc80000000014 */
[----:B------:R-:W-:-:S04]  /*0fa0*/  FFMA R20, R0, R3, RZ ;  /* 0x0000000300147223 */ /* 0x000fc800000000ff */
[----:B------:R-:W-:-:S04]  /*0fb0*/  FFMA R32, R20, -100, R0 ;  /* 0xc2c8000014207823 */ /* 0x000fc80000000000 */
[----:B------:R-:W-:Y:S01]  /*0fc0*/  FFMA R48, R3, R32, R20 ;  /* 0x0000002003307223 */ /* 0x000fe20000000014 */
[----:B0-----:R-:W-:Y:S06]  /*0fd0*/  @!P0 BRA `(.L_x_24) ;  /* 0x0000000000108947 */ /* 0x001fec0003800000 */
[----:B------:R-:W-:Y:S02]  /*0fe0*/  MOV R3, 0x42c80000 ;  /* 0x42c8000000037802 */ /* 0x000fe40000000f00 */
[----:B------:R-:W-:-:S07]  /*0ff0*/  MOV R20, 0x1010 ;  /* 0x0000101000147802 */ /* 0x000fce0000000f00 */
[----:B------:R-:W-:Y:S05]  /*1000*/  CALL.REL.NOINC `($__internal_1_$__cuda_sm3x_div_rn_noftz_f32_slowpath) ;  /* 0x0000002000007944 */ /* 0x000fea0003c00000 */
[----:B------:R-:W-:-:S07]  /*1010*/  MOV R48, R0 ;  /* 0x0000000000307202 */ /* 0x000fce0000000f00 */
.L_x_24:
[----:B------:R-:W-:Y:S05]  /*1020*/  BSYNC.RECONVERGENT B4 ;  /* 0x0000000000047941 */ /* 0x000fea0003800200 */
.L_x_23:
[----:B------:R-:W-:Y:S01]  /*1030*/  HFMA2 R3, -RZ, RZ, 1.0341796875, -112.625 ;  /* 0x3c23d70aff037431 */ /* 0x000fe200000001ff */
[----:B------:R-:W-:Y:S01]  /*1040*/  MOV R0, 0x42c80000 ;  /* 0x42c8000000007802 */ /* 0x000fe20000000f00 */
[----:B------:R-:W0:Y:S01]  /*1050*/  FCHK P0, R38, 100 ;  /* 0x42c8000026007902 */ /* 0x000e220000000000 */
[----:B------:R-:W-:Y:S03]  /*1060*/  BSSY.RECONVERGENT B4, `(.L_x_25) ;  /* 0x000000b000047945 */ /* 0x000fe60003800200 */
[----:B------:R-:W-:-:S04]  /*1070*/  FFMA R0, R3, -R0, 1 ;  /* 0x3f80000003007423 */ /* 0x000fc80000000800 */
[----:B------:R-:W-:-:S04]  /*1080*/  FFMA R3, R0, R3, 0.0099999997764825820923 ;  /* 0x3c23d70a00037423 */ /* 0x000fc80000000003 */
[----:B------:R-:W-:-:S04]  /*1090*/  FFMA R0, R38, R3, RZ ;  /* 0x0000000326007223 */ /* 0x000fc800000000ff */
[----:B------:R-:W-:-:S04]  /*10a0*/  FFMA R20, R0, -100, R38 ;  /* 0xc2c8000000147823 */ /* 0x000fc80000000026 */
[----:B------:R-:W-:Y:S01]  /*10b0*/  FFMA R0, R3, R20, R0 ;  /* 0x0000001403007223 */ /* 0x000fe20000000000 */
[----:B0-----:R-:W-:Y:S06]  /*10c0*/  @!P0 BRA `(.L_x_26) ;  /* 0x0000000000108947 */ /* 0x001fec0003800000 */
[----:B------:R-:W-:Y:S02]  /*10d0*/  MOV R0, R38 ;  /* 0x0000002600007202 */ /* 0x000fe40000000f00 */
[----:B------:R-:W-:Y:S02]  /*10e0*/  MOV R3, 0x42c80000 ;  /* 0x42c8000000037802 */ /* 0x000fe40000000f00 */
[----:B------:R-:W-:-:S07]  /*10f0*/  MOV R20, 0x1110 ;  /* 0x0000111000147802 */ /* 0x000fce0000000f00 */
[----:B------:R-:W-:Y:S05]  /*1100*/  CALL.REL.NOINC `($__internal_1_$__cuda_sm3x_div_rn_noftz_f32_slowpath) ;  /* 0x0000001c00c07944 */ /* 0x000fea0003c00000 */
.L_x_26:
[----:B------:R-:W-:Y:S05]  /*1110*/  BSYNC.RECONVERGENT B4 ;  /* 0x0000000000047941 */ /* 0x000fea0003800200 */
.L_x_25:
[----:B------:R-:W-:Y:S01]  /*1120*/  HFMA2 R3, -RZ, RZ, 1.0341796875, -112.625 ;  /* 0x3c23d70aff037431 */ /* 0x000fe200000001ff */
[----:B------:R-:W-:Y:S01]  /*1130*/  MOV R20, 0x42c80000 ;  /* 0x42c8000000147802 */ /* 0x000fe20000000f00 */
[----:B------:R-:W0:Y:S01]  /*1140*/  FCHK P0, R37, 100 ;  /* 0x42c8000025007902 */ /* 0x000e220000000000 */
[----:B------:R-:W-:Y:S01]  /*1150*/  BSSY.RECONVERGENT B4, `(.L_x_27) ;  /* 0x000000d000047945 */ /* 0x000fe20003800200 */
[----:B------:R-:W-:Y:S02]  /*1160*/  MOV R45, R0 ;  /* 0x00000000002d7202 */ /* 0x000fe40000000f00 */
        /* <DEDUP_REMOVED lines=10> */
[----:B------:R-:W-:-:S07]  /*1210*/  MOV R3, R0 ;  /* 0x0000000000037202 */ /* 0x000fce0000000f00 */
.L_x_28:
[----:B------:R-:W-:Y:S05]  /*1220*/  BSYNC.RECONVERGENT B4 ;  /* 0x0000000000047941 */ /* 0x000fea0003800200 */
.L_x_27:
[----:B------:R-:W-:Y:S05]  /*1230*/  BRA `(.L_x_13) ;  /* 0x0000000c00a87947 */ /* 0x000fea0003800000 */
.L_x_22:
        /* <DEDUP_REMOVED lines=14> */
.L_x_30:
[----:B------:R-:W-:Y:S05]  /*1320*/  BSYNC.RECONVERGENT B4 ;  /* 0x0000000000047941 */ /* 0x000fea0003800200 */
.L_x_29:
        /* <DEDUP_REMOVED lines=11> */
[----:B------:R-:W-:Y:S01]  /*13e0*/  FFMA R0, R3, -R20, 1 ;  /* 0x3f80000003007423 */ /* 0x000fe20000000814 */
[----:B------:R-:W-:Y:S01]  /*13f0*/  FADD R38, R38, 100.5 ;  /* 0x42c9000026267421 */ /* 0x000fe20000000000 */
[----:B------:R-:W-:Y:S02]  /*1400*/  FADD R37, R37, 1 ;  /* 0x3f80000025257421 */ /* 0x000fe40000000000 */
        /* <DEDUP_REMOVED lines=9> */
.L_x_32:
[----:B------:R-:W-:Y:S05]  /*14a0*/  BSYNC.RECONVERGENT B4 ;  /* 0x0000000000047941 */ /* 0x000fea0003800200 */
.L_x_31:
        /* <DEDUP_REMOVED lines=16> */
.L_x_34:
[----:B------:R-:W-:Y:S05]  /*15b0*/  BSYNC.RECONVERGENT B4 ;  /* 0x0000000000047941 */ /* 0x000fea0003800200 */
.L_x_33:
        /* <DEDUP_REMOVED lines=14> */
.L_x_36:
[----:B------:R-:W-:Y:S05]  /*16a0*/  BSYNC.RECONVERGENT B4 ;  /* 0x0000000000047941 */ /* 0x000fea0003800200 */
.L_x_35:
[----:B------:R-:W-:Y:S01]  /*16b0*/  MOV R3, R0 ;  /* 0x0000000000037202 */ /* 0x000fe20000000f00 */
[----:B------:R-:W-:Y:S06]  /*16c0*/  BRA `(.L_x_13) ;  /* 0x0000000800847947 */ /* 0x000fec0003800000 */
.L_x_16:
[----:B------:R-:W-:-:S04]  /*16d0*/  FADD R3, R7, -1 ;  /* 0xbf80000007037421 */ /* 0x000fc80000000000 */
[C---:B------:R-:W-:Y:S01]  /*16e0*/  FFMA R0, R3.reuse, R3, R38 ;  /* 0x0000000303007223 */ /* 0x040fe20000000026 */
[----:B------:R-:W-:-:S03]  /*16f0*/  FFMA R3, R3, R16, R41 ;  /* 0x0000001003037223 */ /* 0x000fc60000000029 */
[----:B------:R-:W-:Y:S01]  /*1700*/  FADD R0, R39, R0 ;  /* 0x0000000027007221 */ /* 0x000fe20000000000 */
[----:B------:R-:W-:-:S03]  /*1710*/  FADD R40, R42, R3 ;  /* 0x000000032a287221 */ /* 0x000fc60000000000 */
[----:B------:R-:W-:-:S04]  /*1720*/  FADD R0, R0, -0.25 ;  /* 0xbe80000000007421 */ /* 0x000fc80000000000 */
        /* <DEDUP_REMOVED lines=9> */
[----:B------:R-:W-:-:S07]  /*17c0*/  MOV R32, 0x17e0 ;  /* 0x000017e000207802 */ /* 0x000fce0000000f00 */
[----:B-1----:R-:W-:Y:S05]  /*17d0*/  CALL.REL.NOINC `($__internal_0_$__cuda_sm20_sqrt_rn_f32_slowpath) ;  /* 0x0000001400b87944 */ /* 0x002fea0003c00000 */
[----:B------:R-:W-:Y:S01]  /*17e0*/  MOV R37, R20 ;  /* 0x0000001400257202 */ /* 0x000fe20000000f00 */
[----:B------:R-:W-:Y:S06]  /*17f0*/  BRA `(.L_x_40) ;  /* 0x0000000000107947 */ /* 0x000fec0003800000 */
.L_x_39:
[----:B-1----:R-:W-:Y:S01]  /*1800*/  FMUL.FTZ R37, R0, R3 ;  /* 0x0000000300257220 */ /* 0x002fe20000410000 */
[----:B------:R-:W-:-:S03]  /*1810*/  FMUL.FTZ R3, R3, 0.5 ;  /* 0x3f00000003037820 */ /* 0x000fc60000410000 */
[----:B------:R-:W-:-:S04]  /*1820*/  FFMA R0, -R37, R37, R0 ;  /* 0x0000002525007223 */ /* 0x000fc80000000100 */
[----:B------:R-:W-:-:S07]  /*1830*/  FFMA R37, R0, R3, R37 ;  /* 0x0000000300257223 */ /* 0x000fce0000000025 */
.L_x_40:
[----:B------:R-:W-:Y:S05]  /*1840*/  BSYNC.RECONVERGENT B2 ;  /* 0x0000000000027941 */ /* 0x000fea0003800200 */
.L_x_38:
        /* <DEDUP_REMOVED lines=14> */
.L_x_42:
[----:B------:R-:W-:Y:S05]  /*1930*/  BSYNC.RECONVERGENT B4 ;  /* 0x0000000000047941 */ /* 0x000fea0003800200 */
.L_x_41:
[----:B------:R-:W-:-:S04]  /*1940*/  FSETP.GT.AND P0, PT, R0, 0.0010000000474974513054, PT ;  /* 0x3a83126f0000780b */ /* 0x000fc80003f04000 */
[----:B------:R-:W-:-:S13]  /*1950*/  FSETP.GEU.OR P0, PT, R0, 3.40282346638528859812e+38, !P0 ;  /* 0x7f7fffff0000780b */ /* 0x000fda000470e400 */
[----:B------:R-:W-:Y:S05]  /*1960*/  @P0 BRA `(.L_x_43) ;  /* 0x0000000000280947 */ /* 0x000fea0003800000 */
[----:B------:R-:W-:-:S05]  /*1970*/  MOV R46, R0 ;  /* 0x00000000002e7202 */ /* 0x000fca0000000f00 */
[C---:B------:R-:W-:Y:S01]  /*1980*/  FFMA R48, R46.reuse, R16, R7 ;  /* 0x000000102e307223 */ /* 0x040fe20000000007 */
[C---:B------:R-:W-:Y:S01]  /*1990*/  FFMA R0, R46.reuse, R21, R6 ;  /* 0x000000152e007223 */ /* 0x040fe20000000006 */
[----:B------:R-:W-:Y:S02]  /*19a0*/  FFMA R45, R46, R17, R8 ;  /* 0x000000112e2d7223 */ /* 0x000fe40000000008 */
[----:B------:R-:W-:Y:S01]  /*19b0*/  FADD R48, R48, -1 ;  /* 0xbf80000030307421 */ /* 0x000fe20000000000 */
[----:B------:R-:W-:Y:S01]  /*19c0*/  FADD R0, R0, 1 ;  /* 0x3f80000000007421 */ /* 0x000fe20000000000 */
[----:B------:R-:W-:Y:S02]  /*19d0*/  FADD R45, R45, R45 ;  /* 0x0000002d2d2d7221 */ /* 0x000fe40000000000 */
[----:B------:R-:W-:Y:S01]  /*19e0*/  FADD R48, R48, R48 ;  /* 0x0000003030307221 */ /* 0x000fe20000000000 */
[----:B------:R-:W-:Y:S01]  /*19f0*/  FADD R3, R0, R0 ;  /* 0x0000000000037221 */ /* 0x000fe20000000000 */
[----:B------:R-:W-:Y:S06]  /*1a00*/  BRA `(.L_x_13) ;  /* 0x0000000400b47947 */ /* 0x000fec0003800000 */
.L_x_43:
        /* <DEDUP_REMOVED lines=14> */
.L_x_45:
[----:B------:R-:W-:Y:S05]  /*1af0*/  BSYNC.RECONVERGENT B4 ;  /* 0x0000000000047941 */ /* 0x000fea0003800200 */
.L_x_44:
        /* <DEDUP_REMOVED lines=13> */
.L_x_37:
[----:B------:R-:W-:-:S04]  /*1bd0*/  FADD R3, R7, 1 ;  /* 0x3f80000007037421 */ /* 0x000fc80000000000 */
        /* <DEDUP_REMOVED lines=8> */
[----:B------:R-:W-:Y:S05]  /*1c60*/  @!P0 BREAK.RELIABLE B0 ;  /* 0x0000000000008942 */ /* 0x000fea0003800100 */
        /* <DEDUP_REMOVED lines=10> */
.L_x_48:
[----:B-1----:R-:W-:Y:S01]  /*1d10*/  FMUL.FTZ R37, R0, R3 ;  /* 0x0000000300257220 */ /* 0x002fe20000410000 */
[----:B------:R-:W-:-:S03]  /*1d20*/  FMUL.FTZ R3, R3, 0.5 ;  /* 0x3f00000003037820 */ /* 0x000fc60000410000 */
[----:B------:R-:W-:-:S04]  /*1d30*/  FFMA R0, -R37, R37, R0 ;  /* 0x0000002525007223 */ /* 0x000fc80000000100 */
[----:B------:R-:W-:-:S07]  /*1d40*/  FFMA R37, R0, R3, R37 ;  /* 0x0000000300257223 */ /* 0x000fce0000000025 */
.L_x_49:
[----:B------:R-:W-:Y:S05]  /*1d50*/  BSYNC.RECONVERGENT B2 ;  /* 0x0000000000027941 */ /* 0x000fea0003800200 */
.L_x_47:
        /* <DEDUP_REMOVED lines=14> */
.L_x_51:
[----:B------:R-:W-:Y:S05]  /*1e40*/  BSYNC.RECONVERGENT B4 ;  /* 0x0000000000047941 */ /* 0x000fea0003800200 */
.L_x_50:
[----:B------:R-:W-:-:S04]  /*1e50*/  FSETP.GT.AND P0, PT, R0, 0.0010000000474974513054, PT ;  /* 0x3a83126f0000780b */ /* 0x000fc80003f04000 */
[----:B------:R-:W-:-:S13]  /*1e60*/  FSETP.GEU.OR P0, PT, R0, 3.40282346638528859812e+38, !P0 ;  /* 0x7f7fffff0000780b */ /* 0x000fda000470e400 */
[----:B------:R-:W-:Y:S05]  /*1e70*/  @P0 BRA `(.L_x_52) ;  /* 0x0000000000280947 */ /* 0x000fea0003800000 */
[----:B------:R-:W-:-:S05]  /*1e80*/  MOV R46, R0 ;  /* 0x00000000002e7202 */ /* 0x000fca0000000f00 */
[C---:B------:R-:W-:Y:S01]  /*1e90*/  FFMA R48, R46.reuse, R16, R7 ;  /* 0x000000102e307223 */ /* 0x040fe20000000007 */
[C---:B------:R-:W-:Y:S01]  /*1ea0*/  FFMA R0, R46.reuse, R21, R6 ;  /* 0x000000152e007223 */ /* 0x040fe20000000006 */
[----:B------:R-:W-:Y:S02]  /*1eb0*/  FFMA R45, R46, R17, R8 ;  /* 0x000000112e2d7223 */ /* 0x000fe40000000008 */
[----:B------:R-:W-:Y:S01]  /*1ec0*/  FADD R48, R48, 1 ;  /* 0x3f80000030307421 */ /* 0x000fe20000000000 */
[----:B------:R-:W-:Y:S01]  /*1ed0*/  FADD R0, R0, 1 ;  /* 0x3f80000000007421 */ /* 0x000fe20000000000 */
[----:B------:R-:W-:Y:S02]  /*1ee0*/  FADD R45, R45, R45 ;  /* 0x0000002d2d2d7221 */ /* 0x000fe40000000000 */
[----:B------:R-:W-:Y:S01]  /*1ef0*/  FADD R48, R48, R48 ;  /* 0x0000003030307221 */ /* 0x000fe20000000000 */
[----:B------:R-:W-:Y:S01]  /*1f00*/  FADD R3, R0, R0 ;  /* 0x0000000000037221 */ /* 0x000fe20000000000 */
[----:B------:R-:W-:Y:S06]  /*1f10*/  BRA `(.L_x_13) ;  /* 0x0000000000707947 */ /* 0x000fec0003800000 */
.L_x_52:
        /* <DEDUP_REMOVED lines=14> */
.L_x_54:
[----:B------:R-:W-:Y:S05]  /*2000*/  BSYNC.RECONVERGENT B4 ;  /* 0x0000000000047941 */ /* 0x000fea0003800200 */
.L_x_53:
[----:B------:R-:W-:-:S04]  /*2010*/  FSETP.GT.AND P0, PT, R0, 0.0010000000474974513054, PT ;  /* 0x3a83126f0000780b */ /* 0x000fc80003f04000 */
[----:B------:R-:W-:-:S13]  /*2020*/  FSETP.GEU.OR P0, PT, R0, 3.40282346638528859812e+38, !P0 ;  /* 0x7f7fffff0000780b */ /* 0x000fda000470e400 */
[----:B------:R-:W-:Y:S05]  /*2030*/  @P0 BREAK.RELIABLE B0 ;  /* 0x0000000000000942 */ /* 0x000fea0003800100 */
        /* <DEDUP_REMOVED lines=9> */
[----:B------:R-:W-:-:S07]  /*20d0*/  FADD R3, R3, R3 ;  /* 0x0000000303037221 */ /* 0x000fce0000000000 */
.L_x_13:
[----:B------:R-:W-:Y:S05]  /*20e0*/  BSYNC.RELIABLE B0 ;  /* 0x0000000000007941 */ /* 0x000fea0003800100 */
.L_x_6:
[----:B------:R-:W-:Y:S01]  /*20f0*/  BSSY.RECONVERGENT B0, `(.L_x_55) ;  /* 0x000002e000007945 */ /* 0x000fe20003800200 */
[C---:B------:R-:W-:Y:S01]  /*2100*/  FFMA R7, R46.reuse, R16, R7 ;  /* 0x000000102e077223 */ /* 0x040fe20000000007 */
[C---:B------:R-:W-:Y:S01]  /*2110*/  FFMA R8, R46.reuse, R17, R8 ;  /* 0x000000112e087223 */ /* 0x040fe20000000008 */
[----:B------:R-:W-:Y:S01]  /*2120*/  FFMA R6, R46, R21, R6 ;  /* 0x000000152e067223 */ /* 0x000fe20000000006 */
[----:B------:R-:W-:-:S07]  /*2130*/  IADD3 R26, PT, PT, R26, 0xb0f8a, RZ ;  /* 0x000b0f8a1a1a7810 */ /* 0x000fce0007ffe0ff */
.L_x_56:
[----:B------:R-:W-:Y:S01]  /*2140*/  SHF.R.U32.HI R0, RZ, 0x2, R27 ;  /* 0x00000002ff007819 */ /* 0x000fe2000001161b */
[----:B------:R-:W-:Y:S01]  /*2150*/  HFMA2 R33, -RZ, RZ, 0.1171875, 0 ;  /* 0x2f800000ff217431 */ /* 0x000fe200000001ff */
[----:B------:R-:W-:Y:S01]  /*2160*/  SHF.L.U32 R16, R29, 0x4, RZ ;  /* 0x000000041d107819 */ /* 0x000fe200000006ff */
[----:B------:R-:W-:Y:S01]  /*2170*/  HFMA2 R35, -RZ, RZ, 1.875, 0 ;  /* 0x3f800000ff237431 */ /* 0x000fe200000001ff */
[----:B------:R-:W-:Y:S02]  /*2180*/  LOP3.LUT R0, R0, R27, RZ, 0x3c, !PT ;  /* 0x0000001b00007212 */ /* 0x000fe400078e3cff */
[----:B------:R-:W-:Y:S02]  /*2190*/  SHF.R.U32.HI R20, RZ, 0x2, R15 ;  /* 0x00000002ff147819 */ /* 0x000fe4000001160f */
[----:B------:R-:W-:Y:S02]  /*21a0*/  SHF.L.U32 R17, R0, 0x1, RZ ;  /* 0x0000000100117819 */ /* 0x000fe400000006ff */
[----:B------:R-:W-:-:S02]  /*21b0*/  LOP3.LUT R20, R20, R15, RZ, 0x3c, !PT ;  /* 0x0000000f14147212 */ /* 0x000fc400078e3cff */
[----:B------:R-:W-:Y:S02]  /*21c0*/  LOP3.LUT R17, R29, R16, R17, 0x96, !PT ;  /* 0x000000101d117212 */ /* 0x000fe400078e9611 */
[----:B------:R-:W-:Y:S02]  /*21d0*/  SHF.R.U32.HI R21, RZ, 0x2, R18 ;  /* 0x00000002ff157819 */ /* 0x000fe40000011612 */
[----:B------:R-:W-:Y:S02]  /*21e0*/  LOP3.LUT R17, R17, R0, RZ, 0x3c, !PT ;  /* 0x0000000011117212 */ /* 0x000fe400078e3cff */
[----:B------:R-:W-:Y:S02]  /*21f0*/  SHF.L.U32 R0, R20, 0x1, RZ ;  /* 0x0000000114007819 */ /* 0x000fe400000006ff */
[----:B------:R-:W-:Y:S02]  /*2200*/  SHF.L.U32 R15, R17, 0x4, RZ ;  /* 0x00000004110f7819 */ /* 0x000fe400000006ff */
[----:B------:R-:W-:-:S02]  /*2210*/  MOV R27, R28 ;  /* 0x0000001c001b7202 */ /* 0x000fc40000000f00 */
[----:B------:R-:W-:Y:S02]  /*2220*/  LOP3.LUT R0, R20, R0, R15, 0x96, !PT ;  /* 0x0000000014007212 */ /* 0x000fe400078e960f */
[----:B------:R-:W-:Y:S02]  /*2230*/  LOP3.LUT R21, R21, R18, RZ, 0x3c, !PT ;  /* 0x0000001215157212 */ /* 0x000fe400078e3cff */
[----:B------:R-:W-:Y:S02]  /*2240*/  LOP3.LUT R28, R0, R17, RZ, 0x3c, !PT ;  /* 0x00000011001c7212 */ /* 0x000fe400078e3cff */
[----:B------:R-:W-:Y:S02]  /*2250*/  SHF.L.U32 R16, R21, 0x1, RZ ;  /* 0x0000000115107819 */ /* 0x000fe400000006ff */
[C---:B------:R-:W-:Y:S02]  /*2260*/  SHF.L.U32 R0, R28.reuse, 0x4, RZ ;  /* 0x000000041c007819 */ /* 0x040fe400000006ff */
[----:B------:R-:W-:-:S02]  /*2270*/  IADD3 R15, PT, PT, R28, R26, RZ ;  /* 0x0000001a1c0f7210 */ /* 0x000fc40007ffe0ff */
[----:B------:R-:W-:Y:S02]  /*2280*/  LOP3.LUT R21, R21, R16, R0, 0x96, !PT ;  /* 0x0000001015157212 */ /* 0x000fe400078e9600 */
[----:B------:R-:W-:Y:S02]  /*2290*/  I2FP.F32.U32 R16, R15 ;  /* 0x0000000f00107245 */ /* 0x000fe40000201000 */
[----:B------:R-:W-:Y:S02]  /*22a0*/  IADD3 R0, PT, PT, R26, -0x587c5, R17 ;  /* 0xfffa783b1a007810 */ /* 0x000fe40007ffe011 */
[----:B------:R-:W-:Y:S01]  /*22b0*/  MOV R15, R29 ;  /* 0x0000001d000f7202 */ /* 0x000fe20000000f00 */
[----:B------:R-:W-:Y:S01]  /*22c0*/  FFMA R16, R16, R33, 1.1641532182693481445e-10 ;  /* 0x2f00000010107423 */ /* 0x000fe20000000021 */
[----:B------:R-:W-:Y:S02]  /*22d0*/  LOP3.LUT R29, R21, R28, RZ, 0x3c, !PT ;  /* 0x0000001c151d7212 */ /* 0x000fe400078e3cff */
[----:B------:R-:W-:Y:S01]  /*22e0*/  I2FP.F32.U32 R0, R0 ;  /* 0x0000000000007245 */ /* 0x000fe20000201000 */
[----:B------:R-:W-:Y:S01]  /*22f0*/  FFMA R16, R16, 2, -R35 ;  /* 0x4000000010107823 */ /* 0x000fe20000000823 */
[----:B------:R-:W-:-:S02]  /*2300*/  IADD3 R18, PT, PT, R26, 0x587c5, R29 ;  /* 0x000587c51a127810 */ /* 0x000fc40007ffe01d */
[----:B------:R-:W-:Y:S01]  /*2310*/  IADD3 R26, PT, PT, R26, 0x10974f, RZ ;  /* 0x0010974f1a1a7810 */ /* 0x000fe20007ffe0ff */
[----:B------:R-:W-:Y:S01]  /*2320*/  FFMA R0, R0, R33, 1.1641532182693481445e-10 ;  /* 0x2f00000000007423 */ /* 0x000fe20000000021 */
[----:B------:R-:W-:-:S03]  /*2330*/  I2FP.F32.U32 R18, R18 ;  /* 0x0000001200127245 */ /* 0x000fc60000201000 */
[----:B------:R-:W-:Y:S01]  /*2340*/  FFMA R21, R0, 2, -R35 ;  /* 0x4000000000157823 */ /* 0x000fe20000000823 */
[----:B------:R-:W-:Y:S01]  /*2350*/  FMUL R0, R16, R16 ;  /* 0x0000001010007220 */ /* 0x000fe20000400000 */
[----:B------:R-:W-:-:S03]  /*2360*/  FFMA R18, R18, R33, 1.1641532182693481445e-10 ;  /* 0x2f00000012127423 */ /* 0x000fc60000000021 */
[----:B------:R-:W-:Y:S01]  /*2370*/  FFMA R0, R21, R21, R0 ;  /* 0x0000001515007223 */ /* 0x000fe20000000000 */
[----:B------:R-:W-:Y:S01]  /*2380*/  FFMA R33, R18, 2, -R35 ;  /* 0x4000000012217823 */ /* 0x000fe20000000823 */
[----:B------:R-:W-:-:S03]  /*2390*/  MOV R18, R17 ;  /* 0x0000001100127202 */ /* 0x000fc60000000f00 */
[----:B------:R-:W-:-:S05]  /*23a0*/  FFMA R0, R33, R33, R0 ;  /* 0x0000002121007223 */ /* 0x000fca0000000000 */
[----:B------:R-:W-:-:S13]  /*23b0*/  FSETP.GE.AND P0, PT, R0, 1, PT ;  /* 0x3f8000000000780b */ /* 0x000fda0003f06000 */
[----:B------:R-:W-:Y:S05]  /*23c0*/  @P0 BRA `(.L_x_56) ;  /* 0xfffffffc005c0947 */ /* 0x000fea000383ffff */
[----:B------:R-:W-:Y:S05]  /*23d0*/  BSYNC.RECONVERGENT B0 ;  /* 0x0000000000007941 */ /* 0x000fea0003800200 */
.L_x_55:
[----:B------:R-:W-:Y:S01]  /*23e0*/  IADD3 R19, PT, PT, R19, 0x1, RZ ;  /* 0x0000000113137810 */ /* 0x000fe20007ffe0ff */
[----:B------:R-:W-:Y:S01]  /*23f0*/  FADD R48, R7, R48 ;  /* 0x0000003007307221 */ /* 0x000fe20000000000 */
[----:B------:R-:W-:Y:S01]  /*2400*/  FADD R3, R6, R3 ;  /* 0x0000000306037221 */ /* 0x000fe20000000000 */
[----:B------:R-:W-:Y:S01]  /*2410*/  FADD R45, R8, R45 ;  /* 0x0000002d082d7221 */ /* 0x000fe20000000000 */
[----:B------:R-:W-:Y:S01]  /*2420*/  ISETP.NE.AND P0, PT, R19, 0x32, PT ;  /* 0x000000321300780c */ /* 0x000fe20003f05270 */
[----:B------:R-:W-:Y:S01]  /*2430*/  FADD R48, R21, R48 ;  /* 0x0000003015307221 */ /* 0x000fe20000000000 */
[----:B------:R-:W-:Y:S01]  /*2440*/  FADD R3, R33, R3 ;  /* 0x0000000321037221 */ /* 0x000fe20000000000 */
[----:B------:R-:W-:Y:S02]  /*2450*/  HFMA2 R21, -RZ, RZ, 0, 0 ;  /* 0x00000000ff157431 */ /* 0x000fe400000001ff */
[----:B------:R-:W-:Y:S01]  /*2460*/  FADD R45, R16, R45 ;  /* 0x0000002d102d7221 */ /* 0x000fe20000000000 */
[----:B------:R-:W-:Y:S01]  /*2470*/  HFMA2 R33, -RZ, RZ, 0, 0 ;  /* 0x00000000ff217431 */ /* 0x000fe200000001ff */
[----:B------:R-:W-:-:S02]  /*2480*/  MOV R0, RZ ;  /* 0x000000ff00007202 */ /* 0x000fc40000000f00 */
[----:B------:R-:W-:Y:S02]  /*2490*/  MOV R16, R15 ;  /* 0x0000000f00107202 */ /* 0x000fe40000000f00 */
[----:B------:R-:W-:Y:S02]  /*24a0*/  IADD3 R26, PT, PT, R26, -0xb0f8a, RZ ;  /* 0xfff4f0761a1a7810 */ /* 0x000fe40007ffe0ff */
[----:B------:R-:W-:Y:S05]  /*24b0*/  @!P0 BRA `(.L_x_57) ;  /* 0x0000000000c08947 */ /* 0x000fea0003800000 */
[----:B------:R-:W-:Y:S01]  /*24c0*/  MOV R15, R16 ;  /* 0x00000010000f7202 */ /* 0x000fe20000000f00 */
[----:B------:R-:W-:Y:S01]  /*24d0*/  FADD R16, -R7, R48 ;  /* 0x0000003007107221 */ /* 0x000fe20000000100 */
[----:B------:R-:W-:Y:S01]  /*24e0*/  MOV R18, R17 ;  /* 0x0000001100127202 */ /* 0x000fe20000000f00 */
[----:B------:R-:W-:Y:S01]  /*24f0*/  FADD R17, -R8, R45 ;  /* 0x0000002d08117221 */ /* 0x000fe20000000100 */
[----:B------:R-:W-:Y:S01]  /*2500*/  FADD R21, -R6, R3 ;  /* 0x0000000306157221 */ /* 0x000fe20000000100 */
[----:B------:R-:W-:Y:S01]  /*2510*/  FMUL R2, R2, 0.5 ;  /* 0x3f00000002027820 */ /* 0x000fe20000400000 */
[----:B------:R-:W-:Y:S01]  /*2520*/  FMUL R4, R4, 0.5 ;  /* 0x3f00000004047820 */ /* 0x000fe20000400000 */
[----:B------:R-:W-:Y:S01]  /*2530*/  FMUL R5, R5, 0.5 ;  /* 0x3f00000005057820 */ /* 0x000fe20000400000 */
[----:B------:R-:W-:Y:S06]  /*2540*/  BRA `(.L_x_58) ;  /* 0xffffffe000607947 */ /* 0x000fec000383ffff */
.L_x_46:
[----:B------:R-:W-:Y:S01]  /*2550*/  IADD3 R0, PT, PT, R47, -0xd000000, RZ ;  /* 0xf30000002f007810 */ /* 0x000fe20007ffe0ff */
[----:B------:R0:W1:Y:S01]  /*2560*/  MUFU.RSQ R6, R47 ;  /* 0x0000002f00067308 */ /* 0x0000620000001400 */
[----:B------:R-:W-:Y:S02]  /*2570*/  BSSY.RECONVERGENT B2, `(.L_x_59) ;  /* 0x000000c000027945 */ /* 0x000fe40003800200 */
[----:B------:R-:W-:-:S13]  /*2580*/  ISETP.GT.U32.AND P0, PT, R0, 0x727fffff, PT ;  /* 0x727fffff0000780c */ /* 0x000fda0003f04070 */
[----:B0-----:R-:W-:Y:S05]  /*2590*/  @!P0 BRA `(.L_x_60) ;  /* 0x0000000000148947 */ /* 0x001fea0003800000 */
[----:B------:R-:W-:Y:S02]  /*25a0*/  MOV R0, R47 ;  /* 0x0000002f00007202 */ /* 0x000fe40000000f00 */
[----:B------:R-:W-:-:S07]  /*25b0*/  MOV R32, 0x25d0 ;  /* 0x000025d000207802 */ /* 0x000fce0000000f00 */
[----:B-1----:R-:W-:Y:S05]  /*25c0*/  CALL.REL.NOINC `($__internal_0_$__cuda_sm20_sqrt_rn_f32_slowpath) ;  /* 0x00000008003c7944 */ /* 0x002fea0003c00000 */
[----:B------:R-:W-:Y:S01]  /*25d0*/  MOV R3, R20 ;  /* 0x0000001400037202 */ /* 0x000fe20000000f00 */
[----:B------:R-:W-:Y:S06]  /*25e0*/  BRA `(.L_x_61) ;  /* 0x0000000000107947 */ /* 0x000fec0003800000 */
.L_x_60:
[----:B-1----:R-:W-:Y:S01]  /*25f0*/  FMUL.FTZ R0, R47, R6 ;  /* 0x000000062f007220 */ /* 0x002fe20000410000 */
[----:B------:R-:W-:-:S03]  /*2600*/  FMUL.FTZ R6, R6, 0.5 ;  /* 0x3f00000006067820 */ /* 0x000fc60000410000 */
[----:B------:R-:W-:-:S04]  /*2610*/  FFMA R3, -R0, R0, R47 ;  /* 0x0000000000037223 */ /* 0x000fc8000000012f */
[----:B------:R-:W-:-:S07]  /*2620*/  FFMA R3, R3, R6, R0 ;  /* 0x0000000603037223 */ /* 0x000fce0000000000 */
.L_x_61:
[----:B------:R-:W-:Y:S05]  /*2630*/  BSYNC.RECONVERGENT B2 ;  /* 0x0000000000027941 */ /* 0x000fea0003800200 */
.L_x_59:
[----:B------:R-:W0:Y:S01]  /*2640*/  MUFU.RCP R0, R3 ;  /* 0x0000000300007308 */ /* 0x000e220000001000 */
[----:B------:R-:W-:Y:S07]  /*2650*/  BSSY.RECONVERGENT B4, `(.L_x_62) ;  /* 0x000000b000047945 */ /* 0x000fee0003800200 */
[----:B------:R-:W1:Y:S01]  /*2660*/  FCHK P0, R17, R3 ;  /* 0x0000000311007302 */ /* 0x000e620000000000 */
[----:B0-----:R-:W-:-:S04]  /*2670*/  FFMA R7, R0, -R3, 1 ;  /* 0x3f80000000077423 */ /* 0x001fc80000000803 */
[----:B------:R-:W-:-:S04]  /*2680*/  FFMA R0, R0, R7, R0 ;  /* 0x0000000700007223 */ /* 0x000fc80000000000 */
[----:B------:R-:W-:-:S04]  /*2690*/  FFMA R6, R0, R17, RZ ;  /* 0x0000001100067223 */ /* 0x000fc800000000ff */
[----:B------:R-:W-:-:S04]  /*26a0*/  FFMA R7, R6, -R3, R17 ;  /* 0x8000000306077223 */ /* 0x000fc80000000011 */
[----:B------:R-:W-:Y:S01]  /*26b0*/  FFMA R0, R0, R7, R6 ;  /* 0x0000000700007223 */ /* 0x000fe20000000006 */
[----:B-1----:R-:W-:Y:S06]  /*26c0*/  @!P0 BRA `(.L_x_63) ;  /* 0x00000000000c8947 */ /* 0x002fec0003800000 */
[----:B------:R-:W-:Y:S02]  /*26d0*/  MOV R0, R17 ;  /* 0x0000001100007202 */ /* 0x000fe40000000f00 */
[----:B------:R-:W-:-:S07]  /*26e0*/  MOV R20, 0x2700 ;  /* 0x0000270000147802 */ /* 0x000fce0000000f00 */
[----:B------:R-:W-:Y:S05]  /*26f0*/  CALL.REL.NOINC `($__internal_1_$__cuda_sm3x_div_rn_noftz_f32_slowpath) ;  /* 0x0000000800447944 */ /* 0x000fea0003c00000 */
.L_x_63:
[----:B------:R-:W-:Y:S05]  /*2700*/  BSYNC.RECONVERGENT B4 ;  /* 0x0000000000047941 */ /* 0x000fea0003800200 */
.L_x_62:
[----:B------:R-:W-:Y:S01]  /*2710*/  FADD R0, R0, 1 ;  /* 0x3f80000000007421 */ /* 0x000fe20000000000 */
[----:B------:R-:W-:Y:S02]  /*2720*/  MOV R17, R18 ;  /* 0x0000001200117202 */ /* 0x000fe40000000f00 */
[----:B------:R-:W-:Y:S01]  /*2730*/  MOV R16, R15 ;  /* 0x0000000f00107202 */ /* 0x000fe20000000f00 */
[----:B------:R-:W-:-:S04]  /*2740*/  FMUL R0, R0, 0.5 ;  /* 0x3f00000000007820 */ /* 0x000fc80000400000 */
[----:B------:R-:W-:-:S04]  /*2750*/  FADD R3, -R0, 1 ;  /* 0x3f80000000037421 */ /* 0x000fc80000000100 */
[C-C-:B------:R-:W-:Y:S01]  /*2760*/  FFMA R21, R0.reuse, 0.5, R3.reuse ;  /* 0x3f00000000157823 */ /* 0x140fe20000000003 */
[C-C-:B------:R-:W-:Y:S01]  /*2770*/  FFMA R7, R0.reuse, 0.69999998807907104492, R3.reuse ;  /* 0x3f33333300077823 */ /* 0x140fe20000000003 */
[----:B------:R-:W-:Y:S02]  /*2780*/  FADD R6, R0, R3 ;  /* 0x0000000300067221 */ /* 0x000fe40000000000 */
[----:B------:R-:W-:Y:S01]  /*2790*/  FMUL R21, R21, R2 ;  /* 0x0000000215157220 */ /* 0x000fe20000400000 */
[----:B------:R-:W-:Y:S01]  /*27a0*/  FMUL R0, R7, R4 ;  /* 0x0000000407007220 */ /* 0x000fe20000400000 */
[----:B------:R-:W-:-:S07]  /*27b0*/  FMUL R33, R6, R5 ;  /* 0x0000000506217220 */ /* 0x000fce0000400000 */
.L_x_57:
[----:B------:R-:W-:Y:S05]  /*27c0*/  BSYNC.RECONVERGENT B1 ;  /* 0x0000000000017941 */ /* 0x000fea0003800200 */
.L_x_5:
[----:B------:R-:W-:Y:S05]  /*27d0*/  WARPSYNC.ALL ;  /* 0x0000000000007948 */ /* 0x000fea0003800000 */
[----:B------:R-:W0:Y:S01]  /*27e0*/  LDCU UR5, c[0x0][0x390] ;  /* 0x00007200ff0577ac */ /* 0x000e220008000800 */
[----:B------:R-:W-:Y:S01]  /*27f0*/  FADD R10, R21, R10 ;  /* 0x0000000a150a7221 */ /* 0x000fe20000000000 */
[----:B------:R-:W-:Y:S01]  /*2800*/  FADD R11, R0, R11 ;  /* 0x0000000b000b7221 */ /* 0x000fe20000000000 */
[----:B------:R-:W-:Y:S01]  /*2810*/  FADD R12, R33, R12 ;  /* 0x0000000c210c7221 */ /* 0x000fe20000000000 */
[----:B------:R-:W-:-:S04]  /*2820*/  UIADD3 UR4, UPT, UPT, UR4, 0x1, URZ ;  /* 0x0000000104047890 */ /* 0x000fc8000fffe0ff */
[----:B0-----:R-:W-:-:S09]  /*2830*/  UISETP.NE.AND UP0, UPT, UR4, UR5, UPT ;  /* 0x000000050400728c */ /* 0x001fd2000bf05270 */
[----:B------:R-:W-:Y:S05]  /*2840*/  BRA.U UP0, `(.L_x_64) ;  /* 0xffffffd9006c7547 */ /* 0x000fea000b83ffff */
.L_x_0:
[----:B------:R-:W-:Y:S01]  /*2850*/  I2FP.F32.S32 R5, UR5 ;  /* 0x0000000500057c45 */ /* 0x000fe20008201400 */
[----:B-----5:R0:W-:Y:S01]  /*2860*/  STG.E.64 desc[UR6][R22.64], R26 ;  /* 0x0000001a16007986 */ /* 0x0201e2000c101b06 */
[----:B------:R-:W-:Y:S02]  /*2870*/  BSSY.RECONVERGENT B0, `(.L_x_65) ;  /* 0x0000013000007945 */ /* 0x000fe40003800200 */
[----:B------:R-:W1:Y:S01]  /*2880*/  MUFU.RCP R0, R5 ;  /* 0x0000000500007308 */ /* 0x000e620000001000 */
[----:B------:R0:W-:Y:S04]  /*2890*/  STG.E.64 desc[UR6][R22.64+0x8], R16 ;  /* 0x0000081016007986 */ /* 0x0001e8000c101b06 */
[----:B------:R0:W-:Y:S03]  /*28a0*/  STG.E.64 desc[UR6][R22.64+0x10], R28 ;  /* 0x0000101c16007986 */ /* 0x0001e6000c101b06 */
[----:B------:R-:W2:Y:S01]  /*28b0*/  FCHK P0, R10, R5 ;  /* 0x000000050a007302 */ /* 0x000ea20000000000 */
[----:B------:R0:W-:Y:S04]  /*28c0*/  STG.E.64 desc[UR6][R22.64+0x18], R30 ;  /* 0x0000181e16007986 */ /* 0x0001e8000c101b06 */
[----:B------:R0:W-:Y:S04]  /*28d0*/  STG.E.64 desc[UR6][R22.64+0x28], R24 ;  /* 0x0000281816007986 */ /* 0x0001e8000c101b06 */
[----:B------:R0:W-:Y:S01]  /*28e0*/  STG.E desc[UR6][R22.64+0x20], R13 ;  /* 0x0000200d16007986 */ /* 0x0001e2000c101906 */
[----:B-1----:R-:W-:-:S04]  /*28f0*/  FFMA R3, -R5, R0, 1 ;  /* 0x3f80000005037423 */ /* 0x002fc80000000100 */
[----:B------:R-:W-:-:S04]  /*2900*/  FFMA R3, R0, R3, R0 ;  /* 0x0000000300037223 */ /* 0x000fc80000000000 */
[----:B------:R-:W-:-:S04]  /*2910*/  FFMA R2, R3, R10, RZ ;  /* 0x0000000a03027223 */ /* 0x000fc800000000ff */
[----:B------:R-:W-:-:S04]  /*2920*/  FFMA R7, -R5, R2, R10 ;  /* 0x0000000205077223 */ /* 0x000fc8000000010a */
[----:B------:R-:W-:Y:S01]  /*2930*/  FFMA R2, R3, R7, R2 ;  /* 0x0000000703027223 */ /* 0x000fe20000000002 */
[----:B0-2---:R-:W-:Y:S06]  /*2940*/  @!P0 BRA `(.L_x_66) ;  /* 0x0000000000148947 */ /* 0x005fec0003800000 */
[----:B------:R-:W-:Y:S02]  /*2950*/  MOV R0, R10 ;  /* 0x0000000a00007202 */ /* 0x000fe40000000f00 */
[----:B------:R-:W-:Y:S02]  /*2960*/  MOV R3, R5 ;  /* 0x0000000500037202 */ /* 0x000fe40000000f00 */
[----:B------:R-:W-:-:S07]  /*2970*/  MOV R20, 0x2990 ;  /* 0x0000299000147802 */ /* 0x000fce0000000f00 */
[----:B------:R-:W-:Y:S05]  /*2980*/  CALL.REL.NOINC `($__internal_1_$__cuda_sm3x_div_rn_noftz_f32_slowpath) ;  /* 0x0000000400a07944 */ /* 0x000fea0003c00000 */
[----:B------:R-:W-:-:S07]  /*2990*/  MOV R2, R0 ;  /* 0x0000000000027202 */ /* 0x000fce0000000f00 */
.L_x_66:
[----:B------:R-:W-:Y:S05]  /*29a0*/  BSYNC.RECONVERGENT B0 ;  /* 0x0000000000007941 */ /* 0x000fea0003800200 */
.L_x_65:
[----:B------:R-:W0:Y:S01]  /*29b0*/  MUFU.RCP R4, R5 ;  /* 0x0000000500047308 */ /* 0x000e220000001000 */
[----:B------:R-:W-:Y:S07]  /*29c0*/  BSSY.RECONVERGENT B0, `(.L_x_67) ;  /* 0x000000d000007945 */ /* 0x000fee0003800200 */
        /* <DEDUP_REMOVED lines=11> */
[----:B------:R-:W-:-:S07]  /*2a80*/  MOV R4, R0 ;  /* 0x0000000000047202 */ /* 0x000fce0000000f00 */
.L_x_68:
[----:B------:R-:W-:Y:S05]  /*2a90*/  BSYNC.RECONVERGENT B0 ;  /* 0x0000000000007941 */ /* 0x000fea0003800200 */
.L_x_67:
        /* <DEDUP_REMOVED lines=14> */
.L_x_70:
[----:B------:R-:W-:Y:S05]  /*2b80*/  BSYNC.RECONVERGENT B0 ;  /* 0x0000000000007941 */ /* 0x000fea0003800200 */
.L_x_69:
        /* <DEDUP_REMOVED lines=10> */
.L_x_72:
[C---:B-1----:R-:W-:Y:S01]  /*2c30*/  FMUL.FTZ R5, R7.reuse, R2 ;  /* 0x0000000207057220 */ /* 0x042fe20000410000 */
[----:B------:R-:W-:-:S03]  /*2c40*/  FMUL.FTZ R0, R7, 0.5 ;  /* 0x3f00000007007820 */ /* 0x000fc60000410000 */
[----:B------:R-:W-:-:S04]  /*2c50*/  FFMA R2, -R5, R5, R2 ;  /* 0x0000000505027223 */ /* 0x000fc80000000102 */
[----:B------:R-:W-:-:S07]  /*2c60*/  FFMA R5, R2, R0, R5 ;  /* 0x0000000002057223 */ /* 0x000fce0000000005 */
.L_x_73:
[----:B------:R-:W-:Y:S05]  /*2c70*/  BSYNC.RECONVERGENT B0 ;  /* 0x0000000000007941 */ /* 0x000fea0003800200 */
.L_x_71:
        /* <DEDUP_REMOVED lines=10> */
.L_x_75:
[C---:B-1----:R-:W-:Y:S01]  /*2d20*/  FMUL.FTZ R7, R9.reuse, R4 ;  /* 0x0000000409077220 */ /* 0x042fe20000410000 */
[----:B------:R-:W-:-:S03]  /*2d30*/  FMUL.FTZ R0, R9, 0.5 ;  /* 0x3f00000009007820 */ /* 0x000fc60000410000 */
[----:B------:R-:W-:-:S04]  /*2d40*/  FFMA R4, -R7, R7, R4 ;  /* 0x0000000707047223 */ /* 0x000fc80000000104 */
[----:B------:R-:W-:-:S07]  /*2d50*/  FFMA R7, R4, R0, R7 ;  /* 0x0000000004077223 */ /* 0x000fce0000000007 */
.L_x_76:
[----:B------:R-:W-:Y:S05]  /*2d60*/  BSYNC.RECONVERGENT B0 ;  /* 0x0000000000007941 */ /* 0x000fea0003800200 */
.L_x_74:
        /* <DEDUP_REMOVED lines=10> */
.L_x_78:
[C---:B-1----:R-:W-:Y:S01]  /*2e10*/  FMUL.FTZ R0, R2.reuse, R3 ;  /* 0x0000000302007220 */ /* 0x042fe20000410000 */
[----:B------:R-:W-:-:S03]  /*2e20*/  FMUL.FTZ R9, R2, 0.5 ;  /* 0x3f00000002097820 */ /* 0x000fc60000410000 */
[----:B------:R-:W-:-:S04]  /*2e30*/  FFMA R3, -R0, R0, R3 ;  /* 0x0000000000037223 */ /* 0x000fc80000000103 */
[----:B------:R-:W-:-:S07]  /*2e40*/  FFMA R9, R3, R9, R0 ;  /* 0x0000000903097223 */ /* 0x000fce0000000000 */
.L_x_79:
[----:B------:R-:W-:Y:S05]  /*2e50*/  BSYNC.RECONVERGENT B0 ;  /* 0x0000000000007941 */ /* 0x000fea0003800200 */
.L_x_77:
[----:B------:R-:W0:Y:S02]  /*2e60*/  LDC.64 R2, c[0x0][0x380] ;  /* 0x0000e000ff027b82 */ /* 0x000e240000000a00 */
[----:B0-----:R-:W-:-:S05]  /*2e70*/  IMAD.WIDE R14, R14, 0xc, R2 ;  /* 0x0000000c0e0e7825 */ /* 0x001fca00078e0202 */
[----:B------:R-:W-:Y:S04]  /*2e80*/  STG.E desc[UR6][R14.64], R5 ;  /* 0x000000050e007986 */ /* 0x000fe8000c101906 */
[----:B------:R-:W-:Y:S04]  /*2e90*/  STG.E desc[UR6][R14.64+0x4], R7 ;  /* 0x000004070e007986 */ /* 0x000fe8000c101906 */
[----:B------:R-:W-:Y:S01]  /*2ea0*/  STG.E desc[UR6][R14.64+0x8], R9 ;  /* 0x000008090e007986 */ /* 0x000fe2000c101906 */
[----:B------:R-:W-:Y:S05]  /*2eb0*/  EXIT ;  /* 0x000000000000794d */ /* 0x000fea0003800000 */
        .weak           $__internal_0_$__cuda_sm20_sqrt_rn_f32_slowpath
        .type           $__internal_0_$__cuda_sm20_sqrt_rn_f32_slowpath,@function
        .size           $__internal_0_$__cuda_sm20_sqrt_rn_f32_slowpath,($__internal_1_$__cuda_sm3x_div_rn_noftz_f32_slowpath - $__internal_0_$__cuda_sm20_sqrt_rn_f32_slowpath)
$__internal_0_$__cuda_sm20_sqrt_rn_f32_slowpath:
[----:B------:R-:W-:-:S13]  /*2ec0*/  LOP3.LUT P0, RZ, R0, 0x7fffffff, RZ, 0xc0, !PT ;  /* 0x7fffffff00ff7812 */ /* 0x000fda000780c0ff */
[----:B------:R-:W-:Y:S01]  /*2ed0*/  @!P0 MOV R20, R0 ;  /* 0x0000000000148202 */ /* 0x000fe20000000f00 */
[----:B------:R-:W-:Y:S06]  /*2ee0*/  @!P0 BRA `(.L_x_80) ;  /* 0x0000000000408947 */ /* 0x000fec0003800000 */
[----:B------:R-:W-:-:S13]  /*2ef0*/  FSETP.GEU.FTZ.AND P0, PT, R0, RZ, PT ;  /* 0x000000ff0000720b */ /* 0x000fda0003f1e000 */
[----:B------:R-:W-:Y:S01]  /*2f00*/  @!P0 MOV R20, 0x7fffffff ;  /* 0x7fffffff00148802 */ /* 0x000fe20000000f00 */
[----:B------:R-:W-:Y:S06]  /*2f10*/  @!P0 BRA `(.L_x_80) ;  /* 0x0000000000348947 */ /* 0x000fec0003800000 */
[----:B------:R-:W-:-:S13]  /*2f20*/  FSETP.GTU.FTZ.AND P0, PT, |R0|, +INF , PT ;  /* 0x7f8000000000780b */ /* 0x000fda0003f1c200 */
[----:B------:R-:W-:Y:S01]  /*2f30*/  @P0 FADD.FTZ R20, R0, 1 ;  /* 0x3f80000000140421 */ /* 0x000fe20000010000 */
[----:B------:R-:W-:Y:S06]  /*2f40*/  @P0 BRA `(.L_x_80) ;  /* 0x0000000000280947 */ /* 0x000fec0003800000 */
[----:B------:R-:W-:-:S13]  /*2f50*/  FSETP.NEU.FTZ.AND P0, PT, |R0|, +INF , PT ;  /* 0x7f8000000000780b */ /* 0x000fda0003f1d200 */
[----:B------:R-:W-:-:S04]  /*2f60*/  @P0 FFMA R33, R0, 1.84467440737095516160e+19, RZ ;  /* 0x5f80000000210823 */ /* 0x000fc800000000ff */
[----:B------:R-:W0:Y:S02]  /*2f70*/  @P0 MUFU.RSQ R20, R33 ;  /* 0x0000002100140308 */ /* 0x000e240000001400 */
[----:B0-----:R-:W-:Y:S01]  /*2f80*/  @P0 FMUL.FTZ R34, R33, R20 ;  /* 0x0000001421220220 */ /* 0x001fe20000410000 */
[----:B------:R-:W-:Y:S01]  /*2f90*/  @P0 FMUL.FTZ R36, R20, 0.5 ;  /* 0x3f00000014240820 */ /* 0x000fe20000410000 */
[----:B------:R-:W-:Y:S02]  /*2fa0*/  @!P0 MOV R20, R0 ;  /* 0x0000000000148202 */ /* 0x000fe40000000f00 */
[----:B------:R-:W-:-:S04]  /*2fb0*/  @P0 FADD.FTZ R35, -R34, -RZ ;  /* 0x800000ff22230221 */ /* 0x000fc80000010100 */
[----:B------:R-:W-:-:S04]  /*2fc0*/  @P0 FFMA R35, R34, R35, R33 ;  /* 0x0000002322230223 */ /* 0x000fc80000000021 */
[----:B------:R-:W-:-:S04]  /*2fd0*/  @P0 FFMA R35, R35, R36, R34 ;  /* 0x0000002423230223 */ /* 0x000fc80000000022 */
[----:B------:R-:W-:-:S07]  /*2fe0*/  @P0 FMUL.FTZ R20, R35, 2.3283064365386962891e-10 ;  /* 0x2f80000023140820 */ /* 0x000fce0000410000 */
.L_x_80:
[----:B------:R-:W-:-:S04]  /*2ff0*/  HFMA2 R33, -RZ, RZ, 0, 0 ;  /* 0x00000000ff217431 */ /* 0x000fc800000001ff */
[----:B------:R-:W-:Y:S05]  /*3000*/  RET.REL.NODEC R32 `(_Z6renderP4vec3iiiP17curandStateXORWOW) ;  /* 0xffffffcc20fc7950 */ /* 0x000fea0003c3ffff */
        .weak           $__internal_1_$__cuda_sm3x_div_rn_noftz_f32_slowpath
        .type           $__internal_1_$__cuda_sm3x_div_rn_noftz_f32_slowpath,@function
        .size           $__internal_1_$__cuda_sm3x_div_rn_noftz_f32_slowpath,(.L_x_95 - $__internal_1_$__cuda_sm3x_div_rn_noftz_f32_slowpath)
$__internal_1_$__cuda_sm3x_div_rn_noftz_f32_slowpath:
[----:B------:R-:W-:Y:S01]  /*3010*/  SHF.R.U32.HI R32, RZ, 0x17, R3 ;  /* 0x00000017ff207819 */ /* 0x000fe20000011603 */
[----:B------:R-:W-:Y:S01]  /*3020*/  BSSY.RECONVERGENT B2, `(.L_x_81) ;  /* 0x0000062000027945 */ /* 0x000fe20003800200 */
[----:B------:R-:W-:Y:S02]  /*3030*/  SHF.R.U32.HI R34, RZ, 0x17, R0 ;  /* 0x00000017ff227819 */ /* 0x000fe40000011600 */
[----:B------:R-:W-:Y:S02]  /*3040*/  LOP3.LUT R32, R32, 0xff, RZ, 0xc0, !PT ;  /* 0x000000ff20207812 */ /* 0x000fe400078ec0ff */
[----:B------:R-:W-:Y:S02]  /*3050*/  LOP3.LUT R34, R34, 0xff, RZ, 0xc0, !PT ;  /* 0x000000ff22227812 */ /* 0x000fe400078ec0ff */
[----:B------:R-:W-:Y:S02]  /*3060*/  IADD3 R35, PT, PT, R32, -0x1, RZ ;  /* 0xffffffff20237810 */ /* 0x000fe40007ffe0ff */
[----:B------:R-:W-:-:S02]  /*3070*/  IADD3 R36, PT, PT, R34, -0x1, RZ ;  /* 0xffffffff22247810 */ /* 0x000fc40007ffe0ff */
[----:B------:R-:W-:-:S04]  /*3080*/  ISETP.GT.U32.AND P0, PT, R35, 0xfd, PT ;  /* 0x000000fd2300780c */ /* 0x000fc80003f04070 */
[----:B------:R-:W-:-:S13]  /*3090*/  ISETP.GT.U32.OR P0, PT, R36, 0xfd, P0 ;  /* 0x000000fd2400780c */ /* 0x000fda0000704470 */
[----:B------:R-:W-:Y:S01]  /*30a0*/  @!P0 MOV R33, RZ ;  /* 0x000000ff00218202 */ /* 0x000fe20000000f00 */
[----:B------:R-:W-:Y:S06]  /*30b0*/  @!P0 BRA `(.L_x_82) ;  /* 0x00000000005c8947 */ /* 0x000fec0003800000 */
[----:B------:R-:W-:Y:S02]  /*30c0*/  FSETP.GTU.FTZ.AND P0, PT, |R0|, +INF , PT ;  /* 0x7f8000000000780b */ /* 0x000fe40003f1c200 */
[----:B------:R-:W-:-:S04]  /*30d0*/  FSETP.GTU.FTZ.AND P1, PT, |R3|, +INF , PT ;  /* 0x7f8000000300780b */ /* 0x000fc80003f3c200 */
[----:B------:R-:W-:-:S13]  /*30e0*/  PLOP3.LUT P0, PT, P0, P1, PT, 0xf8, 0x8f ;  /* 0x00000000008f781c */ /* 0x000fda0000703f70 */
[----:B------:R-:W-:Y:S05]  /*30f0*/  @P0 BRA `(.L_x_83) ;  /* 0x00000004004c0947 */ /* 0x000fea0003800000 */
[----:B------:R-:W-:-:S13]  /*3100*/  LOP3.LUT P0, RZ, R3, 0x7fffffff, R0, 0xc8, !PT ;  /* 0x7fffffff03ff7812 */ /* 0x000fda000780c800 */
[----:B------:R-:W-:Y:S05]  /*3110*/  @!P0 BRA `(.L_x_84) ;  /* 0x00000004003c8947 */ /* 0x000fea0003800000 */
[C---:B------:R-:W-:Y:S02]  /*3120*/  FSETP.NEU.FTZ.AND P2, PT, |R0|.reuse, +INF , PT ;  /* 0x7f8000000000780b */ /* 0x040fe40003f5d200 */
[----:B------:R-:W-:Y:S02]  /*3130*/  FSETP.NEU.FTZ.AND P1, PT, |R3|, +INF , PT ;  /* 0x7f8000000300780b */ /* 0x000fe40003f3d200 */
[----:B------:R-:W-:-:S11]  /*3140*/  FSETP.NEU.FTZ.AND P0, PT, |R0|, +INF , PT ;  /* 0x7f8000000000780b */ /* 0x000fd60003f1d200 */
[----:B------:R-:W-:Y:S05]  /*3150*/  @!P1 BRA !P2, `(.L_x_84) ;  /* 0x00000004002c9947 */ /* 0x000fea0005000000 */
[----:B------:R-:W-:-:S04]  /*3160*/  LOP3.LUT P2, RZ, R0, 0x7fffffff, RZ, 0xc0, !PT ;  /* 0x7fffffff00ff7812 */ /* 0x000fc8000784c0ff */
[----:B------:R-:W-:-:S13]  /*3170*/  PLOP3.LUT P1, PT, P1, P2, PT, 0x2f, 0xf2 ;  /* 0x0000000000f2781c */ /* 0x000fda0000f24577 */
[----:B------:R-:W-:Y:S05]  /*3180*/  @P1 BRA `(.L_x_85) ;  /* 0x0000000400181947 */ /* 0x000fea0003800000 */
[----:B------:R-:W-:-:S04]  /*3190*/  LOP3.LUT P1, RZ, R3, 0x7fffffff, RZ, 0xc0, !PT ;  /* 0x7fffffff03ff7812 */ /* 0x000fc8000782c0ff */
[----:B------:R-:W-:-:S13]  /*31a0*/  PLOP3.LUT P0, PT, P0, P1, PT, 0x2f, 0xf2 ;  /* 0x0000000000f2781c */ /* 0x000fda0000702577 */
[----:B------:R-:W-:Y:S05]  /*31b0*/  @P0 BRA `(.L_x_86) ;  /* 0x0000000400000947 */ /* 0x000fea0003800000 */
[----:B------:R-:W-:Y:S02]  /*31c0*/  ISETP.GE.AND P0, PT, R36, RZ, PT ;  /* 0x000000ff2400720c */ /* 0x000fe40003f06270 */
[----:B------:R-:W-:-:S11]  /*31d0*/  ISETP.GE.AND P1, PT, R35, RZ, PT ;  /* 0x000000ff2300720c */ /* 0x000fd60003f26270 */
[----:B------:R-:W-:Y:S01]  /*31e0*/  @P0 MOV R33, RZ ;  /* 0x000000ff00210202 */ /* 0x000fe20000000f00 */
[----:B------:R-:W-:Y:S01]  /*31f0*/  @!P0 FFMA R0, R0, 1.84467440737095516160e+19, RZ ;  /* 0x5f80000000008823 */ /* 0x000fe200000000ff */
[----:B------:R-:W-:Y:S01]  /*3200*/  @!P0 MOV R33, 0xffffffc0 ;  /* 0xffffffc000218802 */ /* 0x000fe20000000f00 */
[----:B------:R-:W-:-:S03]  /*3210*/  @!P1 FFMA R3, R3, 1.84467440737095516160e+19, RZ ;  /* 0x5f80000003039823 */ /* 0x000fc600000000ff */
[----:B------:R-:W-:-:S07]  /*3220*/  @!P1 IADD3 R33, PT, PT, R33, 0x40, RZ ;  /* 0x0000004021219810 */ /* 0x000fce0007ffe0ff */
.L_x_82:
[----:B------:R-:W-:Y:S01]  /*3230*/  LEA R50, R32, 0xc0800000, 0x17 ;  /* 0xc080000020327811 */ /* 0x000fe200078eb8ff */
[----:B------:R-:W-:Y:S01]  /*3240*/  BSSY.RECONVERGENT B3, `(.L_x_87) ;  /* 0x0000036000037945 */ /* 0x000fe20003800200 */
[----:B------:R-:W-:Y:S02]  /*3250*/  IADD3 R35, PT, PT, R34, -0x7f, RZ ;  /* 0xffffff8122237810 */ /* 0x000fe40007ffe0ff */
[----:B------:R-:W-:-:S03]  /*3260*/  IADD3 R50, PT, PT, -R50, R3, RZ ;  /* 0x0000000332327210 */ /* 0x000fc60007ffe1ff */
[----:B------:R-:W-:Y:S01]  /*3270*/  IMAD R0, R35, -0x800000, R0 ;  /* 0xff80000023007824 */ /* 0x000fe200078e0200 */
[----:B------:R-:W0:Y:S01]  /*3280*/  MUFU.RCP R36, R50 ;  /* 0x0000003200247308 */ /* 0x000e220000001000 */
[----:B------:R-:W-:-:S04]  /*3290*/  FADD.FTZ R3, -R50, -RZ ;  /* 0x800000ff32037221 */ /* 0x000fc80000010100 */
[----:B0-----:R-:W-:-:S04]  /*32a0*/  FFMA R49, R36, R3, 1 ;  /* 0x3f80000024317423 */ /* 0x001fc80000000003 */
[----:B------:R-:W-:-:S04]  /*32b0*/  FFMA R49, R36, R49, R36 ;  /* 0x0000003124317223 */ /* 0x000fc80000000024 */
[----:B------:R-:W-:-:S04]  /*32c0*/  FFMA R34, R0, R49, RZ ;  /* 0x0000003100227223 */ /* 0x000fc800000000ff */
[----:B------:R-:W-:-:S04]  /*32d0*/  FFMA R36, R3, R34, R0 ;  /* 0x0000002203247223 */ /* 0x000fc80000000000 */
[----:B------:R-:W-:Y:S01]  /*32e0*/  FFMA R36, R49, R36, R34 ;  /* 0x0000002431247223 */ /* 0x000fe20000000022 */
[----:B------:R-:W-:-:S03]  /*32f0*/  IADD3 R34, PT, PT, R35, 0x7f, -R32 ;  /* 0x0000007f23227810 */ /* 0x000fc60007ffe820 */
[----:B------:R-:W-:Y:S01]  /*3300*/  FFMA R3, R3, R36, R0 ;  /* 0x0000002403037223 */ /* 0x000fe20000000000 */
[----:B------:R-:W-:-:S03]  /*3310*/  IADD3 R33, PT, PT, R34, R33, RZ ;  /* 0x0000002122217210 */ /* 0x000fc60007ffe0ff */
[----:B------:R-:W-:-:S05]  /*3320*/  FFMA R0, R49, R3, R36 ;  /* 0x0000000331007223 */ /* 0x000fca0000000024 */
[----:B------:R-:W-:-:S04]  /*3330*/  SHF.R.U32.HI R32, RZ, 0x17, R0 ;  /* 0x00000017ff207819 */ /* 0x000fc80000011600 */
[----:B------:R-:W-:-:S04]  /*3340*/  LOP3.LUT R32, R32, 0xff, RZ, 0xc0, !PT ;  /* 0x000000ff20207812 */ /* 0x000fc800078ec0ff */
[----:B------:R-:W-:-:S04]  /*3350*/  IADD3 R32, PT, PT, R32, R33, RZ ;  /* 0x0000002120207210 */ /* 0x000fc80007ffe0ff */
[----:B------:R-:W-:-:S04]  /*3360*/  IADD3 R34, PT, PT, R32, -0x1, RZ ;  /* 0xffffffff20227810 */ /* 0x000fc80007ffe0ff */
[----:B------:R-:W-:-:S13]  /*3370*/  ISETP.GE.U32.AND P0, PT, R34, 0xfe, PT ;  /* 0x000000fe2200780c */ /* 0x000fda0003f06070 */
[----:B------:R-:W-:Y:S05]  /*3380*/  @!P0 BRA `(.L_x_88) ;  /* 0x0000000000808947 */ /* 0x000fea0003800000 */
[----:B------:R-:W-:-:S13]  /*3390*/  ISETP.GT.AND P0, PT, R32, 0xfe, PT ;  /* 0x000000fe2000780c */ /* 0x000fda0003f04270 */
[----:B------:R-:W-:Y:S05]  /*33a0*/  @P0 BRA `(.L_x_89) ;  /* 0x00000000006c0947 */ /* 0x000fea0003800000 */
[----:B------:R-:W-:-:S13]  /*33b0*/  ISETP.GE.AND P0, PT, R32, 0x1, PT ;  /* 0x000000012000780c */ /* 0x000fda0003f06270 */
[----:B------:R-:W-:Y:S05]  /*33c0*/  @P0 BRA `(.L_x_90) ;  /* 0x0000000000740947 */ /* 0x000fea0003800000 */
[----:B------:R-:W-:Y:S02]  /*33d0*/  ISETP.GE.AND P0, PT, R32, -0x18, PT ;  /* 0xffffffe82000780c */ /* 0x000fe40003f06270 */
[----:B------:R-:W-:-:S11]  /*33e0*/  LOP3.LUT R0, R0, 0x80000000, RZ, 0xc0, !PT ;  /* 0x8000000000007812 */ /* 0x000fd600078ec0ff */
[----:B------:R-:W-:Y:S05]  /*33f0*/  @!P0 BRA `(.L_x_90) ;  /* 0x0000000000688947 */ /* 0x000fea0003800000 */
[CCC-:B------:R-:W-:Y:S01]  /*3400*/  FFMA.RZ R33, R49.reuse, R3.reuse, R36.reuse ;  /* 0x0000000331217223 */ /* 0x1c0fe2000000c024 */
[CCC-:B------:R-:W-:Y:S01]  /*3410*/  FFMA.RP R34, R49.reuse, R3.reuse, R36.reuse ;  /* 0x0000000331227223 */ /* 0x1c0fe20000008024 */
[----:B------:R-:W-:Y:S01]  /*3420*/  FFMA.RM R49, R49, R3, R36 ;  /* 0x0000000331317223 */ /* 0x000fe20000004024 */
[C---:B------:R-:W-:Y:S02]  /*3430*/  IADD3 R3, PT, PT, R32.reuse, 0x20, RZ ;  /* 0x0000002020037810 */ /* 0x040fe40007ffe0ff */
[----:B------:R-:W-:Y:S02]  /*3440*/  LOP3.LUT R33, R33, 0x7fffff, RZ, 0xc0, !PT ;  /* 0x007fffff21217812 */ /* 0x000fe400078ec0ff */
[C---:B------:R-:W-:Y:S02]  /*3450*/  ISETP.NE.AND P2, PT, R32.reuse, RZ, PT ;  /* 0x000000ff2000720c */ /* 0x040fe40003f45270 */
[----:B------:R-:W-:Y:S02]  /*3460*/  LOP3.LUT R36, R33, 0x800000, RZ, 0xfc, !PT ;  /* 0x0080000021247812 */ /* 0x000fe400078efcff */
[----:B------:R-:W-:-:S02]  /*3470*/  ISETP.NE.AND P1, PT, R32, RZ, PT ;  /* 0x000000ff2000720c */ /* 0x000fc40003f25270 */
[----:B------:R-:W-:Y:S02]  /*3480*/  IADD3 R32, PT, PT, -R32, RZ, RZ ;  /* 0x000000ff20207210 */ /* 0x000fe40007ffe1ff */
[----:B------:R-:W-:Y:S02]  /*3490*/  SHF.L.U32 R3, R36, R3, RZ ;  /* 0x0000000324037219 */ /* 0x000fe400000006ff */
[----:B------:R-:W-:Y:S02]  /*34a0*/  FSETP.NEU.FTZ.AND P0, PT, R34, R49, PT ;  /* 0x000000312200720b */ /* 0x000fe40003f1d000 */
[----:B------:R-:W-:Y:S02]  /*34b0*/  SEL R33, R32, RZ, P2 ;  /* 0x000000ff20217207 */ /* 0x000fe40001000000 */
[----:B------:R-:W-:Y:S02]  /*34c0*/  ISETP.NE.AND P1, PT, R3, RZ, P1 ;  /* 0x000000ff0300720c */ /* 0x000fe40000f25270 */
[----:B------:R-:W-:-:S02]  /*34d0*/  SHF.R.U32.HI R36, RZ, R33, R36 ;  /* 0x00000021ff247219 */ /* 0x000fc40000011624 */
[----:B------:R-:W-:Y:S02]  /*34e0*/  PLOP3.LUT P0, PT, P0, P1, PT, 0xf8, 0x8f ;  /* 0x00000000008f781c */ /* 0x000fe40000703f70 */
[----:B------:R-:W-:Y:S02]  /*34f0*/  SHF.R.U32.HI R32, RZ, 0x1, R36 ;  /* 0x00000001ff207819 */ /* 0x000fe40000011624 */
[----:B------:R-:W-:-:S04]  /*3500*/  SEL R3, RZ, 0x1, !P0 ;  /* 0x00000001ff037807 */ /* 0x000fc80004000000 */
[----:B------:R-:W-:-:S04]  /*3510*/  LOP3.LUT R3, R3, 0x1, R32, 0xf8, !PT ;  /* 0x0000000103037812 */ /* 0x000fc800078ef820 */
[----:B------:R-:W-:-:S04]  /*3520*/  LOP3.LUT R3, R3, R36, RZ, 0xc0, !PT ;  /* 0x0000002403037212 */ /* 0x000fc800078ec0ff */
[----:B------:R-:W-:-:S04]  /*3530*/  IADD3 R3, PT, PT, R32, R3, RZ ;  /* 0x0000000320037210 */ /* 0x000fc80007ffe0ff */
[----:B------:R-:W-:Y:S01]  /*3540*/  LOP3.LUT R0, R3, R0, RZ, 0xfc, !PT ;  /* 0x0000000003007212 */ /* 0x000fe200078efcff */
[----:B------:R-:W-:Y:S06]  /*3550*/  BRA `(.L_x_90) ;  /* 0x0000000000107947 */ /* 0x000fec0003800000 */
.L_x_89:
[----:B------:R-:W-:-:S04]  /*3560*/  LOP3.LUT R0, R0, 0x80000000, RZ, 0xc0, !PT ;  /* 0x8000000000007812 */ /* 0x000fc800078ec0ff */
[----:B------:R-:W-:Y:S01]  /*3570*/  LOP3.LUT R0, R0, 0x7f800000, RZ, 0xfc, !PT ;  /* 0x7f80000000007812 */ /* 0x000fe200078efcff */
[----:B------:R-:W-:Y:S06]  /*3580*/  BRA `(.L_x_90) ;  /* 0x0000000000047947 */ /* 0x000fec0003800000 */
.L_x_88:
[----:B------:R-:W-:-:S07]  /*3590*/  LEA R0, R33, R0, 0x17 ;  /* 0x0000000021007211 */ /* 0x000fce00078eb8ff */
.L_x_90:
[----:B------:R-:W-:Y:S05]  /*35a0*/  BSYNC.RECONVERGENT B3 ;  /* 0x0000000000037941 */ /* 0x000fea0003800200 */
.L_x_87:
[----:B------:R-:W-:Y:S05]  /*35b0*/  BRA `(.L_x_91) ;  /* 0x0000000000207947 */ /* 0x000fea0003800000 */
.L_x_86:
[----:B------:R-:W-:-:S04]  /*35c0*/  LOP3.LUT R0, R3, 0x80000000, R0, 0x48, !PT ;  /* 0x8000000003007812 */ /* 0x000fc800078e4800 */
[----:B------:R-:W-:Y:S01]  /*35d0*/  LOP3.LUT R0, R0, 0x7f800000, RZ, 0xfc, !PT ;  /* 0x7f80000000007812 */ /* 0x000fe200078efcff */
[----:B------:R-:W-:Y:S06]  /*35e0*/  BRA `(.L_x_91) ;  /* 0x0000000000147947 */ /* 0x000fec0003800000 */
.L_x_85:
[----:B------:R-:W-:Y:S01]  /*35f0*/  LOP3.LUT R0, R3, 0x80000000, R0, 0x48, !PT ;  /* 0x8000000003007812 */ /* 0x000fe200078e4800 */
[----:B------:R-:W-:Y:S06]  /*3600*/  BRA `(.L_x_91) ;  /* 0x00000000000c7947 */ /* 0x000fec0003800000 */
.L_x_84:
[----:B------:R-:W0:Y:S01]  /*3610*/  MUFU.RSQ R0, -QNAN ;  /* 0xffc0000000007908 */ /* 0x000e220000001400 */
[----:B------:R-:W-:Y:S05]  /*3620*/  BRA `(.L_x_91) ;  /* 0x0000000000047947 */ /* 0x000fea0003800000 */
.L_x_83:
[----:B------:R-:W-:-:S07]  /*3630*/  FADD.FTZ R0, R0, R3 ;  /* 0x0000000300007221 */ /* 0x000fce0000010000 */
.L_x_91:
[----:B------:R-:W-:Y:S05]  /*3640*/  BSYNC.RECONVERGENT B2 ;  /* 0x0000000000027941 */ /* 0x000fea0003800200 */
.L_x_81:
[----:B------:R-:W-:Y:S01]  /*3650*/  HFMA2 R33, -RZ, RZ, 0, 0 ;  /* 0x00000000ff217431 */ /* 0x000fe200000001ff */
[----:B------:R-:W-:-:S04]  /*3660*/  MOV R32, R20 ;  /* 0x0000001400207202 */ /* 0x000fc80000000f00 */
[----:B0-----:R-:W-:Y:S05]  /*3670*/  RET.REL.NODEC R32 `(_Z6renderP4vec3iiiP17curandStateXORWOW) ;  /* 0xffffffc820607950 */ /* 0x001fea0003c3ffff */
.L_x_92:
[----:B------:R-:W-:-:S00]  /*3680*/  BRA `(.L_x_92) ;  /* 0xfffffffc00fc7947 */ /* 0x000fc0000383ffff */
[----:B------:R-:W-:-:S00]  /*3690*/  NOP ;  /* 0x0000000000007918 */ /* 0x000fc00000000000 */
        /* <DEDUP_REMOVED lines=14> */
.L_x_95:


//--------------------- .text._Z11render_initiiP17curandStateXORWOW --------------------------
	.section	.text._Z11render_initiiP17curandStateXORWOW,"ax",@progbits
	.align	128
        .global         _Z11render_initiiP17curandStateXORWOW
        .type           _Z11render_initiiP17curandStateXORWOW,@function
        .size           _Z11render_initiiP17curandStateXORWOW,(.L_x_97 - _Z11render_initiiP17curandStateXORWOW)
        .other          _Z11render_initiiP17curandStateXORWOW,@"STO_CUDA_ENTRY STV_DEFAULT"
_Z11render_initiiP17curandStateXORWOW:
.text._Z11render_initiiP17curandStateXORWOW:
        /* <DEDUP_REMOVED lines=14> */
[----:B------:R-:W-:Y:S01]  /*00e0*/  IMAD R5, R5, UR6, R0 ;  /* 0x0000000605057c24 */ /* 0x000fe2000f8e0200 */
[----:B------:R-:W1:Y:S01]  /*00f0*/  LDCU.64 UR4, c[0x0][0x358] ;  /* 0x00006b00ff0477ac */ /* 0x000e620008000a00 */
[----:B------:R-:W-:Y:S02]  /*0100*/  IMAD.MOV.U32 R7, RZ, RZ, -0x266e14b1 ;  /* 0xd991eb4fff077424 */ /* 0x000fe400078e00ff */
[C---:B------:R-:W-:Y:S01]  /*0110*/  VIADD R0, R5.reuse, 0x7c0 ;  /* 0x000007c005007836 */ /* 0x040fe20000000000 */
[----:B------:R-:W-:-:S04]  /*0120*/  ISETP.GT.AND P0, PT, R5, -0x7c1, PT ;  /* 0xfffff83f0500780c */ /* 0x000fc80003f04270 */
[----:B------:R-:W-:Y:S02]  /*0130*/  LOP3.LUT R0, R0, 0xaad26b49, RZ, 0x3c, !PT ;  /* 0xaad26b4900007812 */ /* 0x000fe400078e3cff */
[----:B------:R-:W-:-:S03]  /*0140*/  SEL R7, R7, 0x8bf16996, P0 ;  /* 0x8bf1699607077807 */ /* 0x000fc60000000000 */
[----:B------:R-:W-:Y:S01]  /*0150*/  IMAD R0, R0, 0x4182bed5, RZ ;  /* 0x4182bed500007824 */ /* 0x000fe200078e02ff */
[C---:B------:R-:W-:Y:S01]  /*0160*/  LOP3.LUT R6, R7.reuse, 0x5491333, RZ, 0x3c, !PT ;  /* 0x0549133307067812 */ /* 0x040fe200078e3cff */
[----:B------:R-:W-:-:S03]  /*0170*/  VIADD R9, R7, 0x1f123bb5 ;  /* 0x1f123bb507097836 */ /* 0x000fc60000000000 */
[----:B------:R-:W-:Y:S02]  /*0180*/  IADD3 R4, PT, PT, R7, 0x64f0c9, R0 ;  /* 0x0064f0c907047810 */ /* 0x000fe40007ffe000 */
[C---:B------:R-:W-:Y:S01]  /*0190*/  LOP3.LUT R8, R0.reuse, 0x159a55e5, RZ, 0x3c, !PT ;  /* 0x159a55e500087812 */ /* 0x040fe200078e3cff */
[----:B0-----:R-:W-:Y:S01]  /*01a0*/  IMAD.WIDE R2, R5, 0x30, R2 ;  /* 0x0000003005027825 */ /* 0x001fe200078e0202 */
[C---:B------:R-:W-:Y:S02]  /*01b0*/  IADD3 R5, PT, PT, R0.reuse, 0x75bcd15, RZ ;  /* 0x075bcd1500057810 */ /* 0x040fe40007ffe0ff */
[----:B------:R-:W-:Y:S02]  /*01c0*/  IADD3 R7, PT, PT, R0, 0x583f19, RZ ;  /* 0x00583f1900077810 */ /* 0x000fe40007ffe0ff */
[----:B-1----:R-:W-:Y:S04]  /*01d0*/  STG.E.64 desc[UR4][R2.64+0x8], R8 ;  /* 0x0000080802007986 */ /* 0x002fe8000c101b04 */
[----:B------:R-:W-:Y:S04]  /*01e0*/  STG.E.64 desc[UR4][R2.64], R4 ;  /* 0x0000000402007986 */ /* 0x000fe8000c101b04 */
[----:B------:R-:W-:Y:S04]  /*01f0*/  STG.E.64 desc[UR4][R2.64+0x18], RZ ;  /* 0x000018ff02007986 */ /* 0x000fe8000c101b04 */
[----:B------:R-:W-:Y:S04]  /*0200*/  STG.E desc[UR4][R2.64+0x20], RZ ;  /* 0x000020ff02007986 */ /* 0x000fe8000c101904 */
[----:B------:R-:W-:Y:S04]  /*0210*/  STG.E.64 desc[UR4][R2.64+0x28], RZ ;  /* 0x000028ff02007986 */ /* 0x000fe8000c101b04 */
[----:B------:R-:W-:Y:S01]  /*0220*/  STG.E.64 desc[UR4][R2.64+0x10], R6 ;  /* 0x0000100602007986 */ /* 0x000fe2000c101b04 */
[----:B------:R-:W-:Y:S05]  /*0230*/  EXIT ;  /* 0x000000000000794d */ /* 0x000fea0003800000 */
.L_x_93:
        /* <DEDUP_REMOVED lines=12> */
.L_x_97:


//--------------------- .nv.global.init           --------------------------
	.section	.nv.global.init,"aw",@progbits
	.align	4
.nv.global.init:
	.type		mrg32k3aM1SubSeq,@object
	.size		mrg32k3aM1SubSeq,(mrg32k3aM2SubSeq - mrg32k3aM1SubSeq)
mrg32k3aM1SubSeq:
        /*0000*/ 	.byte	0x0b, 0xcc, 0xee, 0x04, 0x73, 0x29, 0x8b, 0x6f, 0xf6, 0x53, 0x03, 0xf6, 0x23, 0xf6, 0xea, 0xda
        /* <DEDUP_REMOVED lines=125> */
	.type		mrg32k3aM2SubSeq,@object
	.size		mrg32k3aM2SubSeq,(mrg32k3aM1 - mrg32k3aM2SubSeq)
mrg32k3aM2SubSeq:
        /* <DEDUP_REMOVED lines=126> */
	.type		mrg32k3aM1,@object
	.size		mrg32k3aM1,(mrg32k3aM1Seq - mrg32k3aM1)
mrg32k3aM1:
        /* <DEDUP_REMOVED lines=144> */
	.type		mrg32k3aM1Seq,@object
	.size		mrg32k3aM1Seq,(mrg32k3aM2 - mrg32k3aM1Seq)
mrg32k3aM1Seq:
        /* <DEDUP_REMOVED lines=144> */
	.type		mrg32k3aM2,@object
	.size		mrg32k3aM2,(mrg32k3aM2Seq - mrg32k3aM2)
mrg32k3aM2:
        /* <DEDUP_REMOVED lines=144> */
	.type		mrg32k3aM2Seq,@object
	.size		mrg32k3aM2Seq,(precalc_xorwow_matrix - mrg32k3aM2Seq)
mrg32k3aM2Seq:
        /* <DEDUP_REMOVED lines=144> */
	.type		precalc_xorwow_matrix,@object
	.size		precalc_xorwow_matrix,(precalc_xorwow_offset_matrix - precalc_xorwow_matrix)
precalc_xorwow_matrix:
        /* <DEDUP_REMOVED lines=6400> */
	.type		precalc_xorwow_offset_matrix,@object
	.size		precalc_xorwow_offset_matrix,(.L_1 - precalc_xorwow_offset_matrix)
precalc_xorwow_offset_matrix:
        /* <DEDUP_REMOVED lines=6400> */
.L_1:


//--------------------- .nv.shared.reserved.0     --------------------------
	.section	.nv.shared.reserved.0,"aw",@nobits
	.weak		__nv_reservedSMEM_offset_0_alias
	.size		__nv_reservedSMEM_offset_0_alias, 0, 64
	.other		__nv_reservedSMEM_offset_0_alias,@"STO_CUDA_RESERVED_SHARED STV_DEFAULT"
__nv_reservedSMEM_offset_0_alias:
	.zero		0
	.zero		64


//--------------------- .nv.constant0._Z6renderP4vec3iiiP17curandStateXORWOW --------------------------
	.section	.nv.constant0._Z6renderP4vec3iiiP17curandStateXORWOW,"a",@progbits
	.sectionflags	@""
	.align	4
.nv.constant0._Z6renderP4vec3iiiP17curandStateXORWOW:
	.zero		928


//--------------------- .nv.constant0._Z11render_initiiP17curandStateXORWOW --------------------------
	.section	.nv.constant0._Z11render_initiiP17curandStateXORWOW,"a",@progbits
	.sectionflags	@""
	.align	4
.nv.constant0._Z11render_initiiP17curandStateXORWOW:
	.zero		912


//--------------------- SYMBOLS --------------------------

	.type		.nv.reservedSmem.offset0,@object
	.size		.nv.reservedSmem.offset0,0x4
